// auto-generated by cutlass_sweep.gemm — config: {"arch": "sm_90", "cluster_m": 2, "cluster_n": 2, "dtype": "e5m2", "dtype_b": "e5m2", "layout": "nt", "stages": 0, "tile_k": 32, "tile_m": 128, "tile_n": 64}
#include "cutlass/cutlass.h"
#include "cutlass/gemm/collective/collective_builder.hpp"
#include "cutlass/gemm/device/gemm_universal_adapter.h"
#include "cutlass/gemm/kernel/gemm_universal.hpp"
#include "cutlass/epilogue/collective/collective_builder.hpp"

using ElemA = cutlass::float_e5m2_t;
using ElemB = cutlass::float_e5m2_t;
using ElemCD = cutlass::float_e5m2_t;
using Acc  = float;
using TileShape    = cute::Shape<cute::_128, cute::_64, cute::_32>;
using ClusterShape = cute::Shape<cute::_2, cute::_2, cute::_1>;

using CollectiveEpilogue = typename cutlass::epilogue::collective::CollectiveBuilder<
    cutlass::arch::Sm90, cutlass::arch::OpClassTensorOp,
    TileShape, ClusterShape,
    cutlass::epilogue::collective::EpilogueTileAuto,
    Acc, Acc,
    ElemCD, cutlass::layout::RowMajor, 128 / cutlass::sizeof_bits<ElemCD>::value,
    ElemCD, cutlass::layout::RowMajor, 128 / cutlass::sizeof_bits<ElemCD>::value,
    cutlass::epilogue::collective::EpilogueScheduleAuto
  >::CollectiveOp;

using CollectiveMainloop = typename cutlass::gemm::collective::CollectiveBuilder<
    cutlass::arch::Sm90, cutlass::arch::OpClassTensorOp,
    ElemA, cutlass::layout::RowMajor, 128 / cutlass::sizeof_bits<ElemA>::value,
    ElemB, cutlass::layout::ColumnMajor, 128 / cutlass::sizeof_bits<ElemB>::value,
    Acc,
    TileShape, ClusterShape,
    cutlass::gemm::collective::StageCountAutoCarveout<static_cast<int>(sizeof(typename CollectiveEpilogue::SharedStorage))>,
    cutlass::gemm::collective::KernelScheduleAuto
  >::CollectiveOp;

using GemmKernel = cutlass::gemm::kernel::GemmUniversal<
    cute::Shape<int,int,int,int>,
    CollectiveMainloop,
    CollectiveEpilogue
>;
using Gemm = cutlass::gemm::device::GemmUniversalAdapter<GemmKernel>;

// Force the device kernel symbol into the cubin without needing a host main.
auto* _anchor = &cutlass::device_kernel<GemmKernel>;


// ===== COMPILED SASS (sm_90a) =====

	.target	sm_90a

	.elftype	@"ET_EXEC"


//--------------------- .note.nv.tkinfo           --------------------------
	.section	.note.nv.tkinfo,"",@"SHT_NOTE"
	.sectionflags	@"SHF_NOTE_NV_TKINFO"
	.tkinfo
        /*0018*/ 	.word	0x00000002
        /*0030*/ 	.string	""
        /*0030*/ 	.string	"ptxas"
        /*0030*/ 	.string	"Cuda compilation tools, release 13.0, V13.0.88"
        /*0030*/ 	.string	"Build cuda_13.0.r13.0/compiler.36424714_0"
        /*0030*/ 	.string	"-arch sm_90a -m 64 "



//--------------------- .note.nv.cuinfo           --------------------------
	.section	.note.nv.cuinfo,"",@"SHT_NOTE"
	.sectionflags	@"SHF_NOTE_NV_CUINFO"
        /*0018*/ 	.short	0x0002
        /*001a*/ 	.short	0x005a
        /*001c*/ 	.short	0x0082
	.zero		2


//--------------------- .nv.info                  --------------------------
	.section	.nv.info,"",@"SHT_CUDA_INFO"
	.align	4


	//----- nvinfo : EIATTR_REGCOUNT
	.align		4
        /*0000*/ 	.byte	0x04, 0x2f
        /*0002*/ 	.short	(.L_12 - .L_11)
	.align		4
.L_11:
        /*0004*/ 	.word	index@(_ZN7cutlass13device_kernelINS_4gemm6kernel13GemmUniversalIN4cute5tupleIJiiiiEEENS1_10collective13CollectiveMmaINS1_37MainloopSm90TmaGmmaWarpSpecializedFP8ILi37ENS5_IJNS4_1CILi2EEESB_NSA_ILi1EEEEEENS1_35KernelTmaWarpSpecializedCooperativeEEENS5_IJNSA_ILi128EEENSA_ILi64EEENSA_ILi32EEEEEENS_12float_e5m2_tENS5_IJlSC_lEEESK_SL_NS4_8TiledMMAINS4_8MMA_AtomIJNS4_4SM904GMMA30MMA_64x64x32_F32E5M2E5M2_SS_TNILNSP_7ScaleInE1ELSR_1EEEEEENS4_6LayoutINS5_IJSB_SC_SC_EEENS5_IJSC_NSA_ILi0EEESW_EEEEENS5_IJNS4_10UnderscoreESZ_SZ_EEEEENS4_23SM90_TMA_LOAD_MULTICASTENS4_14ComposedLayoutINS4_7SwizzleILi1ELi4ELi3EEENS4_18smem_ptr_flag_bitsILi8EEENSU_INS5_IJNSA_ILi8EEESI_EEENS5_IJSI_SC_EEEEEEEvNS4_8identityES12_S1C_vS1D_EENS_8epilogue10collective6detail29Sm90TmaWarpSpecializedAdapterINS1G_15DefaultEpilogueISK_SL_SL_NS1F_6thread17LinearCombinationISK_Li1EffLNS1K_9ScaleType4KindE0ELNS_15FloatRoundStyleE2ESK_EENS1_15EpilogueDefaultEEEEEvvEEEEvNT_6ParamsE)
        /*0008*/ 	.word	0x000000a8


	//----- nvinfo : EIATTR_FRAME_SIZE
	.align		4
.L_12:
        /*000c*/ 	.byte	0x04, 0x11
        /*000e*/ 	.short	(.L_14 - .L_13)
	.align		4
.L_13:
        /*0010*/ 	.word	index@(_ZN7cutlass13device_kernelINS_4gemm6kernel13GemmUniversalIN4cute5tupleIJiiiiEEENS1_10collective13CollectiveMmaINS1_37MainloopSm90TmaGmmaWarpSpecializedFP8ILi37ENS5_IJNS4_1CILi2EEESB_NSA_ILi1EEEEEENS1_35KernelTmaWarpSpecializedCooperativeEEENS5_IJNSA_ILi128EEENSA_ILi64EEENSA_ILi32EEEEEENS_12float_e5m2_tENS5_IJlSC_lEEESK_SL_NS4_8TiledMMAINS4_8MMA_AtomIJNS4_4SM904GMMA30MMA_64x64x32_F32E5M2E5M2_SS_TNILNSP_7ScaleInE1ELSR_1EEEEEENS4_6LayoutINS5_IJSB_SC_SC_EEENS5_IJSC_NSA_ILi0EEESW_EEEEENS5_IJNS4_10UnderscoreESZ_SZ_EEEEENS4_23SM90_TMA_LOAD_MULTICASTENS4_14ComposedLayoutINS4_7SwizzleILi1ELi4ELi3EEENS4_18smem_ptr_flag_bitsILi8EEENSU_INS5_IJNSA_ILi8EEESI_EEENS5_IJSI_SC_EEEEEEEvNS4_8identityES12_S1C_vS1D_EENS_8epilogue10collective6detail29Sm90TmaWarpSpecializedAdapterINS1G_15DefaultEpilogueISK_SL_SL_NS1F_6thread17LinearCombinationISK_Li1EffLNS1K_9ScaleType4KindE0ELNS_15FloatRoundStyleE2ESK_EENS1_15EpilogueDefaultEEEEEvvEEEEvNT_6ParamsE)
        /*0014*/ 	.word	0x00000000


	//----- nvinfo : EIATTR_MIN_STACK_SIZE
	.align		4
.L_14:
        /*0018*/ 	.byte	0x04, 0x12
        /*001a*/ 	.short	(.L_16 - .L_15)
	.align		4
.L_15:
        /*001c*/ 	.word	index@(_ZN7cutlass13device_kernelINS_4gemm6kernel13GemmUniversalIN4cute5tupleIJiiiiEEENS1_10collective13CollectiveMmaINS1_37MainloopSm90TmaGmmaWarpSpecializedFP8ILi37ENS5_IJNS4_1CILi2EEESB_NSA_ILi1EEEEEENS1_35KernelTmaWarpSpecializedCooperativeEEENS5_IJNSA_ILi128EEENSA_ILi64EEENSA_ILi32EEEEEENS_12float_e5m2_tENS5_IJlSC_lEEESK_SL_NS4_8TiledMMAINS4_8MMA_AtomIJNS4_4SM904GMMA30MMA_64x64x32_F32E5M2E5M2_SS_TNILNSP_7ScaleInE1ELSR_1EEEEEENS4_6LayoutINS5_IJSB_SC_SC_EEENS5_IJSC_NSA_ILi0EEESW_EEEEENS5_IJNS4_10UnderscoreESZ_SZ_EEEEENS4_23SM90_TMA_LOAD_MULTICASTENS4_14ComposedLayoutINS4_7SwizzleILi1ELi4ELi3EEENS4_18smem_ptr_flag_bitsILi8EEENSU_INS5_IJNSA_ILi8EEESI_EEENS5_IJSI_SC_EEEEEEEvNS4_8identityES12_S1C_vS1D_EENS_8epilogue10collective6detail29Sm90TmaWarpSpecializedAdapterINS1G_15DefaultEpilogueISK_SL_SL_NS1F_6thread17LinearCombinationISK_Li1EffLNS1K_9ScaleType4KindE0ELNS_15FloatRoundStyleE2ESK_EENS1_15EpilogueDefaultEEEEEvvEEEEvNT_6ParamsE)
        /*0020*/ 	.word	0x00000000
.L_16:


//--------------------- .nv.compat                --------------------------
	.section	.nv.compat,"",@"SHT_CUDA_COMPAT_INFO"
	.align	4
        /*0000*/ 	.byte	0x02, 0x09, 0x01, 0x00, 0x02, 0x02, 0x04, 0x00, 0x02, 0x05, 0x05, 0x00, 0x03, 0x07, 0x01, 0x01
        /*0010*/ 	.byte	0x02, 0x03, 0x01, 0x00, 0x02, 0x06, 0x01, 0x00, 0x04, 0x0b, 0x08, 0x00, 0x00, 0x00, 0x00, 0x00
        /*0020*/ 	.byte	0x00, 0x00, 0x00, 0x00


//--------------------- .nv.info._ZN7cutlass13device_kernelINS_4gemm6kernel13GemmUniversalIN4cute5tupleIJiiiiEEENS1_10collective13CollectiveMmaINS1_37MainloopSm90TmaGmmaWarpSpecializedFP8ILi37ENS5_IJNS4_1CILi2EEESB_NSA_ILi1EEEEEENS1_35KernelTmaWarpSpecializedCooperativeEEENS5_IJNSA_ILi128EEENSA_ILi64EEENSA_ILi32EEEEEENS_12float_e5m2_tENS5_IJlSC_lEEESK_SL_NS4_8TiledMMAINS4_8MMA_AtomIJNS4_4SM904GMMA30MMA_64x64x32_F32E5M2E5M2_SS_TNILNSP_7ScaleInE1ELSR_1EEEEEENS4_6LayoutINS5_IJSB_SC_SC_EEENS5_IJSC_NSA_ILi0EEESW_EEEEENS5_IJNS4_10UnderscoreESZ_SZ_EEEEENS4_23SM90_TMA_LOAD_MULTICASTENS4_14ComposedLayoutINS4_7SwizzleILi1ELi4ELi3EEENS4_18smem_ptr_flag_bitsILi8EEENSU_INS5_IJNSA_ILi8EEESI_EEENS5_IJSI_SC_EEEEEEEvNS4_8identityES12_S1C_vS1D_EENS_8epilogue10collective6detail29Sm90TmaWarpSpecializedAdapterINS1G_15DefaultEpilogueISK_SL_SL_NS1F_6thread17LinearCombinationISK_Li1EffLNS1K_9ScaleType4KindE0ELNS_15FloatRoundStyleE2ESK_EENS1_15EpilogueDefaultEEEEEvvEEEEvNT_6ParamsE --------------------------
	.section	.nv.info._ZN7cutlass13device_kernelINS_4gemm6kernel13GemmUniversalIN4cute5tupleIJiiiiEEENS1_10collective13CollectiveMmaINS1_37MainloopSm90TmaGmmaWarpSpecializedFP8ILi37ENS5_IJNS4_1CILi2EEESB_NSA_ILi1EEEEEENS1_35KernelTmaWarpSpecializedCooperativeEEENS5_IJNSA_ILi128EEENSA_ILi64EEENSA_ILi32EEEEEENS_12float_e5m2_tENS5_IJlSC_lEEESK_SL_NS4_8TiledMMAINS4_8MMA_AtomIJNS4_4SM904GMMA30MMA_64x64x32_F32E5M2E5M2_SS_TNILNSP_7ScaleInE1ELSR_1EEEEEENS4_6LayoutINS5_IJSB_SC_SC_EEENS5_IJSC_NSA_ILi0EEESW_EEEEENS5_IJNS4_10UnderscoreESZ_SZ_EEEEENS4_23SM90_TMA_LOAD_MULTICASTENS4_14ComposedLayoutINS4_7SwizzleILi1ELi4ELi3EEENS4_18smem_ptr_flag_bitsILi8EEENSU_INS5_IJNSA_ILi8EEESI_EEENS5_IJSI_SC_EEEEEEEvNS4_8identityES12_S1C_vS1D_EENS_8epilogue10collective6detail29Sm90TmaWarpSpecializedAdapterINS1G_15DefaultEpilogueISK_SL_SL_NS1F_6thread17LinearCombinationISK_Li1EffLNS1K_9ScaleType4KindE0ELNS_15FloatRoundStyleE2ESK_EENS1_15EpilogueDefaultEEEEEvvEEEEvNT_6ParamsE,"",@"SHT_CUDA_INFO"
	.sectionflags	@""
	.align	4


	//----- nvinfo : EIATTR_CUDA_API_VERSION
	.align		4
        /*0000*/ 	.byte	0x04, 0x37
        /*0002*/ 	.short	(.L_18 - .L_17)
.L_17:
        /*0004*/ 	.word	0x00000082


	//----- nvinfo : EIATTR_KPARAM_INFO
	.align		4
.L_18:
        /*0008*/ 	.byte	0x04, 0x17
        /*000a*/ 	.short	(.L_20 - .L_19)
.L_19:
        /*000c*/ 	.word	0x00000000
        /*0010*/ 	.short	0x0000
        /*0012*/ 	.short	0x0070
        /*0014*/ 	.byte	0x00, 0xf0, 0x01, 0x10


	//----- nvinfo : EIATTR_SPARSE_MMA_MASK
	.align		4
.L_20:
        /*0018*/ 	.byte	0x03, 0x50
        /*001a*/ 	.short	0x0000


	//----- nvinfo : EIATTR_MAXREG_COUNT
	.align		4
        /*001c*/ 	.byte	0x03, 0x1b
        /*001e*/ 	.short	0x00a8


	//----- nvinfo : EIATTR_NUM_BARRIERS
	.align		4
        /*0020*/ 	.byte	0x02, 0x4c
        /*0022*/ 	.byte	0x01
	.zero		1


	//----- nvinfo : EIATTR_MERCURY_ISA_VERSION
	.align		4
        /*0024*/ 	.byte	0x03, 0x5f
        /*0026*/ 	.short	0x0101


	//----- nvinfo : EIATTR_INT_WARP_WIDE_INSTR_OFFSETS
	.align		4
        /*0028*/ 	.byte	0x04, 0x31
        /*002a*/ 	.short	(.L_22 - .L_21)


	//   ....[0]....
.L_21:
        /*002c*/ 	.word	0x000008c0


	//   ....[1]....
        /*0030*/ 	.word	0x000009f0


	//   ....[2]....
        /*0034*/ 	.word	0x00000ad0


	//----- nvinfo : EIATTR_COOP_GROUP_MASK_REGIDS
	.align		4
.L_22:
        /*0038*/ 	.byte	0x04, 0x29
        /*003a*/ 	.short	(.L_24 - .L_23)


	//   ....[0]....
.L_23:
        /*003c*/ 	.word	0xffffffff


	//   ....[1]....
        /*0040*/ 	.word	0xffffffff


	//   ....[2]....
        /*0044*/ 	.word	0xffffffff


	//   ....[3]....
        /*0048*/ 	.word	0xffffffff


	//   ....[4]....
        /*004c*/ 	.word	0xffffffff


	//   ....[5]....
        /*0050*/ 	.word	0xffffffff


	//----- nvinfo : EIATTR_COOP_GROUP_INSTR_OFFSETS
	.align		4
.L_24:
        /*0054*/ 	.byte	0x04, 0x28
        /*0056*/ 	.short	(.L_26 - .L_25)


	//   ....[0]....
.L_25:
        /*0058*/ 	.word	0x00000060


	//   ....[1]....
        /*005c*/ 	.word	0x00000070


	//   ....[2]....
        /*0060*/ 	.word	0x00000130


	//   ....[3]....
        /*0064*/ 	.word	0x00000720


	//   ....[4]....
        /*0068*/ 	.word	0x00000c40


	//   ....[5]....
        /*006c*/ 	.word	0x000016b0


	//----- nvinfo : EIATTR_REG_RECONFIG
	.align		4
.L_26:
        /*0070*/ 	.byte	0x01, 0x54
	.zero		2


	//----- nvinfo : EIATTR_MBARRIER_INSTR_OFFSETS
	.align		4
        /*0074*/ 	.byte	0x04, 0x39
        /*0076*/ 	.short	(.L_28 - .L_27)


	//   ....[0]....
.L_27:
        /*0078*/ 	.word	0x00000250
        /*007c*/ 	.word	0x000000ff
        /*0080*/ 	.word	0x00000000
        /*0084*/ 	.short	0x0100
        /*0086*/ 	.byte	0x08
	.zero		1


	//   ....[1]....
        /*0088*/ 	.word	0x00000260
        /*008c*/ 	.word	0x000000ff
        /*0090*/ 	.word	0x00000128
        /*0094*/ 	.short	0x0100
        /*0096*/ 	.byte	0x08
	.zero		1


	//   ....[2]....
        /*0098*/ 	.word	0x00000270
        /*009c*/ 	.word	0x000000ff
        /*00a0*/ 	.word	0x00000008
        /*00a4*/ 	.short	0x0100
        /*00a6*/ 	.byte	0x08
	.zero		1


	//   ....[3]....
        /*00a8*/ 	.word	0x00000280
        /*00ac*/ 	.word	0x000000ff
        /*00b0*/ 	.word	0x00000130
        /*00b4*/ 	.short	0x0100
        /*00b6*/ 	.byte	0x08
	.zero		1


	//   ....[4]....
        /*00b8*/ 	.word	0x00000290
        /*00bc*/ 	.word	0x000000ff
        /*00c0*/ 	.word	0x00000010
        /*00c4*/ 	.short	0x0100
        /*00c6*/ 	.byte	0x08
	.zero		1


	//   ....[5]....
        /*00c8*/ 	.word	0x000002a0
        /*00cc*/ 	.word	0x000000ff
        /*00d0*/ 	.word	0x00000138
        /*00d4*/ 	.short	0x0100
        /*00d6*/ 	.byte	0x08
	.zero		1


	//   ....[6]....
        /*00d8*/ 	.word	0x000002b0
        /*00dc*/ 	.word	0x000000ff
        /*00e0*/ 	.word	0x00000018
        /*00e4*/ 	.short	0x0100
        /*00e6*/ 	.byte	0x08
	.zero		1


	//   ....[7]....
        /*00e8*/ 	.word	0x000002c0
        /*00ec*/ 	.word	0x000000ff
        /*00f0*/ 	.word	0x00000140
        /*00f4*/ 	.short	0x0100
        /*00f6*/ 	.byte	0x08
	.zero		1


	//   ....[8]....
        /*00f8*/ 	.word	0x000002d0
        /*00fc*/ 	.word	0x000000ff
        /*0100*/ 	.word	0x00000020
        /*0104*/ 	.short	0x0100
        /*0106*/ 	.byte	0x08
	.zero		1


	//   ....[9]....
        /*0108*/ 	.word	0x000002e0
        /*010c*/ 	.word	0x000000ff
        /*0110*/ 	.word	0x00000148
        /*0114*/ 	.short	0x0100
        /*0116*/ 	.byte	0x08
	.zero		1


	//   ....[10]....
        /*0118*/ 	.word	0x000002f0
        /*011c*/ 	.word	0x000000ff
        /*0120*/ 	.word	0x00000028
        /*0124*/ 	.short	0x0100
        /*0126*/ 	.byte	0x08
	.zero		1


	//   ....[11]....
        /*0128*/ 	.word	0x00000300
        /*012c*/ 	.word	0x000000ff
        /*0130*/ 	.word	0x00000150
        /*0134*/ 	.short	0x0100
        /*0136*/ 	.byte	0x08
	.zero		1


	//   ....[12]....
        /*0138*/ 	.word	0x00000310
        /*013c*/ 	.word	0x000000ff
        /*0140*/ 	.word	0x00000030
        /*0144*/ 	.short	0x0100
        /*0146*/ 	.byte	0x08
	.zero		1


	//   ....[13]....
        /*0148*/ 	.word	0x00000320
        /*014c*/ 	.word	0x000000ff
        /*0150*/ 	.word	0x00000158
        /*0154*/ 	.short	0x0100
        /*0156*/ 	.byte	0x08
	.zero		1


	//   ....[14]....
        /*0158*/ 	.word	0x00000330
        /*015c*/ 	.word	0x000000ff
        /*0160*/ 	.word	0x00000038
        /*0164*/ 	.short	0x0100
        /*0166*/ 	.byte	0x08
	.zero		1


	//   ....[15]....
        /*0168*/ 	.word	0x00000340
        /*016c*/ 	.word	0x000000ff
        /*0170*/ 	.word	0x00000160
        /*0174*/ 	.short	0x0100
        /*0176*/ 	.byte	0x08
	.zero		1


	//   ....[16]....
        /*0178*/ 	.word	0x00000350
        /*017c*/ 	.word	0x000000ff
        /*0180*/ 	.word	0x00000040
        /*0184*/ 	.short	0x0100
        /*0186*/ 	.byte	0x08
	.zero		1


	//   ....[17]....
        /*0188*/ 	.word	0x00000360
        /*018c*/ 	.word	0x000000ff
        /*0190*/ 	.word	0x00000168
        /*0194*/ 	.short	0x0100
        /*0196*/ 	.byte	0x08
	.zero		1


	//   ....[18]....
        /*0198*/ 	.word	0x00000370
        /*019c*/ 	.word	0x000000ff
        /*01a0*/ 	.word	0x00000048
        /*01a4*/ 	.short	0x0100
        /*01a6*/ 	.byte	0x08
	.zero		1


	//   ....[19]....
        /*01a8*/ 	.word	0x00000380
        /*01ac*/ 	.word	0x000000ff
        /*01b0*/ 	.word	0x00000170
        /*01b4*/ 	.short	0x0100
        /*01b6*/ 	.byte	0x08
	.zero		1


	//   ....[20]....
        /*01b8*/ 	.word	0x00000390
        /*01bc*/ 	.word	0x000000ff
        /*01c0*/ 	.word	0x00000050
        /*01c4*/ 	.short	0x0100
        /*01c6*/ 	.byte	0x08
	.zero		1


	//   ....[21]....
        /*01c8*/ 	.word	0x000003a0
        /*01cc*/ 	.word	0x000000ff
        /*01d0*/ 	.word	0x00000178
        /*01d4*/ 	.short	0x0100
        /*01d6*/ 	.byte	0x08
	.zero		1


	//   ....[22]....
        /*01d8*/ 	.word	0x000003b0
        /*01dc*/ 	.word	0x000000ff
        /*01e0*/ 	.word	0x00000058
        /*01e4*/ 	.short	0x0100
        /*01e6*/ 	.byte	0x08
	.zero		1


	//   ....[23]....
        /*01e8*/ 	.word	0x000003c0
        /*01ec*/ 	.word	0x000000ff
        /*01f0*/ 	.word	0x00000180
        /*01f4*/ 	.short	0x0100
        /*01f6*/ 	.byte	0x08
	.zero		1


	//   ....[24]....
        /*01f8*/ 	.word	0x000003d0
        /*01fc*/ 	.word	0x000000ff
        /*0200*/ 	.word	0x00000060
        /*0204*/ 	.short	0x0100
        /*0206*/ 	.byte	0x08
	.zero		1


	//   ....[25]....
        /*0208*/ 	.word	0x000003e0
        /*020c*/ 	.word	0x000000ff
        /*0210*/ 	.word	0x00000188
        /*0214*/ 	.short	0x0100
        /*0216*/ 	.byte	0x08
	.zero		1


	//   ....[26]....
        /*0218*/ 	.word	0x000003f0
        /*021c*/ 	.word	0x000000ff
        /*0220*/ 	.word	0x00000068
        /*0224*/ 	.short	0x0100
        /*0226*/ 	.byte	0x08
	.zero		1


	//   ....[27]....
        /*0228*/ 	.word	0x00000400
        /*022c*/ 	.word	0x000000ff
        /*0230*/ 	.word	0x00000190
        /*0234*/ 	.short	0x0100
        /*0236*/ 	.byte	0x08
	.zero		1


	//   ....[28]....
        /*0238*/ 	.word	0x00000410
        /*023c*/ 	.word	0x000000ff
        /*0240*/ 	.word	0x00000070
        /*0244*/ 	.short	0x0100
        /*0246*/ 	.byte	0x08
	.zero		1


	//   ....[29]....
        /*0248*/ 	.word	0x00000420
        /*024c*/ 	.word	0x000000ff
        /*0250*/ 	.word	0x00000198
        /*0254*/ 	.short	0x0100
        /*0256*/ 	.byte	0x08
	.zero		1


	//   ....[30]....
        /*0258*/ 	.word	0x00000430
        /*025c*/ 	.word	0x000000ff
        /*0260*/ 	.word	0x00000078
        /*0264*/ 	.short	0x0100
        /*0266*/ 	.byte	0x08
	.zero		1


	//   ....[31]....
        /*0268*/ 	.word	0x00000440
        /*026c*/ 	.word	0x000000ff
        /*0270*/ 	.word	0x000001a0
        /*0274*/ 	.short	0x0100
        /*0276*/ 	.byte	0x08
	.zero		1


	//   ....[32]....
        /*0278*/ 	.word	0x00000450
        /*027c*/ 	.word	0x000000ff
        /*0280*/ 	.word	0x00000080
        /*0284*/ 	.short	0x0100
        /*0286*/ 	.byte	0x08
	.zero		1


	//   ....[33]....
        /*0288*/ 	.word	0x00000460
        /*028c*/ 	.word	0x000000ff
        /*0290*/ 	.word	0x000001a8
        /*0294*/ 	.short	0x0100
        /*0296*/ 	.byte	0x08
	.zero		1


	//   ....[34]....
        /*0298*/ 	.word	0x00000470
        /*029c*/ 	.word	0x000000ff
        /*02a0*/ 	.word	0x00000088
        /*02a4*/ 	.short	0x0100
        /*02a6*/ 	.byte	0x08
	.zero		1


	//   ....[35]....
        /*02a8*/ 	.word	0x00000480
        /*02ac*/ 	.word	0x000000ff
        /*02b0*/ 	.word	0x000001b0
        /*02b4*/ 	.short	0x0100
        /*02b6*/ 	.byte	0x08
	.zero		1


	//   ....[36]....
        /*02b8*/ 	.word	0x00000490
        /*02bc*/ 	.word	0x000000ff
        /*02c0*/ 	.word	0x00000090
        /*02c4*/ 	.short	0x0100
        /*02c6*/ 	.byte	0x08
	.zero		1


	//   ....[37]....
        /*02c8*/ 	.word	0x000004a0
        /*02cc*/ 	.word	0x000000ff
        /*02d0*/ 	.word	0x000001b8
        /*02d4*/ 	.short	0x0100
        /*02d6*/ 	.byte	0x08
	.zero		1


	//   ....[38]....
        /*02d8*/ 	.word	0x000004b0
        /*02dc*/ 	.word	0x000000ff
        /*02e0*/ 	.word	0x00000098
        /*02e4*/ 	.short	0x0100
        /*02e6*/ 	.byte	0x08
	.zero		1


	//   ....[39]....
        /*02e8*/ 	.word	0x000004c0
        /*02ec*/ 	.word	0x000000ff
        /*02f0*/ 	.word	0x000001c0
        /*02f4*/ 	.short	0x0100
        /*02f6*/ 	.byte	0x08
	.zero		1


	//   ....[40]....
        /*02f8*/ 	.word	0x000004d0
        /*02fc*/ 	.word	0x000000ff
        /*0300*/ 	.word	0x000000a0
        /*0304*/ 	.short	0x0100
        /*0306*/ 	.byte	0x08
	.zero		1


	//   ....[41]....
        /*0308*/ 	.word	0x000004e0
        /*030c*/ 	.word	0x000000ff
        /*0310*/ 	.word	0x000001c8
        /*0314*/ 	.short	0x0100
        /*0316*/ 	.byte	0x08
	.zero		1


	//   ....[42]....
        /*0318*/ 	.word	0x000004f0
        /*031c*/ 	.word	0x000000ff
        /*0320*/ 	.word	0x000000a8
        /*0324*/ 	.short	0x0100
        /*0326*/ 	.byte	0x08
	.zero		1


	//   ....[43]....
        /*0328*/ 	.word	0x00000500
        /*032c*/ 	.word	0x000000ff
        /*0330*/ 	.word	0x000001d0
        /*0334*/ 	.short	0x0100
        /*0336*/ 	.byte	0x08
	.zero		1


	//   ....[44]....
        /*0338*/ 	.word	0x00000510
        /*033c*/ 	.word	0x000000ff
        /*0340*/ 	.word	0x000000b0
        /*0344*/ 	.short	0x0100
        /*0346*/ 	.byte	0x08
	.zero		1


	//   ....[45]....
        /*0348*/ 	.word	0x00000520
        /*034c*/ 	.word	0x000000ff
        /*0350*/ 	.word	0x000001d8
        /*0354*/ 	.short	0x0100
        /*0356*/ 	.byte	0x08
	.zero		1


	//   ....[46]....
        /*0358*/ 	.word	0x00000530
        /*035c*/ 	.word	0x000000ff
        /*0360*/ 	.word	0x000000b8
        /*0364*/ 	.short	0x0100
        /*0366*/ 	.byte	0x08
	.zero		1


	//   ....[47]....
        /*0368*/ 	.word	0x00000540
        /*036c*/ 	.word	0x000000ff
        /*0370*/ 	.word	0x000001e0
        /*0374*/ 	.short	0x0100
        /*0376*/ 	.byte	0x08
	.zero		1


	//   ....[48]....
        /*0378*/ 	.word	0x00000550
        /*037c*/ 	.word	0x000000ff
        /*0380*/ 	.word	0x000000c0
        /*0384*/ 	.short	0x0100
        /*0386*/ 	.byte	0x08
	.zero		1


	//   ....[49]....
        /*0388*/ 	.word	0x00000560
        /*038c*/ 	.word	0x000000ff
        /*0390*/ 	.word	0x000001e8
        /*0394*/ 	.short	0x0100
        /*0396*/ 	.byte	0x08
	.zero		1


	//   ....[50]....
        /*0398*/ 	.word	0x00000570
        /*039c*/ 	.word	0x000000ff
        /*03a0*/ 	.word	0x000000c8
        /*03a4*/ 	.short	0x0100
        /*03a6*/ 	.byte	0x08
	.zero		1


	//   ....[51]....
        /*03a8*/ 	.word	0x00000580
        /*03ac*/ 	.word	0x000000ff
        /*03b0*/ 	.word	0x000001f0
        /*03b4*/ 	.short	0x0100
        /*03b6*/ 	.byte	0x08
	.zero		1


	//   ....[52]....
        /*03b8*/ 	.word	0x00000590
        /*03bc*/ 	.word	0x000000ff
        /*03c0*/ 	.word	0x000000d0
        /*03c4*/ 	.short	0x0100
        /*03c6*/ 	.byte	0x08
	.zero		1


	//   ....[53]....
        /*03c8*/ 	.word	0x000005a0
        /*03cc*/ 	.word	0x000000ff
        /*03d0*/ 	.word	0x000001f8
        /*03d4*/ 	.short	0x0100
        /*03d6*/ 	.byte	0x08
	.zero		1


	//   ....[54]....
        /*03d8*/ 	.word	0x000005b0
        /*03dc*/ 	.word	0x000000ff
        /*03e0*/ 	.word	0x000000d8
        /*03e4*/ 	.short	0x0100
        /*03e6*/ 	.byte	0x08
	.zero		1


	//   ....[55]....
        /*03e8*/ 	.word	0x000005c0
        /*03ec*/ 	.word	0x000000ff
        /*03f0*/ 	.word	0x00000200
        /*03f4*/ 	.short	0x0100
        /*03f6*/ 	.byte	0x08
	.zero		1


	//   ....[56]....
        /*03f8*/ 	.word	0x000005d0
        /*03fc*/ 	.word	0x000000ff
        /*0400*/ 	.word	0x000000e0
        /*0404*/ 	.short	0x0100
        /*0406*/ 	.byte	0x08
	.zero		1


	//   ....[57]....
        /*0408*/ 	.word	0x000005e0
        /*040c*/ 	.word	0x000000ff
        /*0410*/ 	.word	0x00000208
        /*0414*/ 	.short	0x0100
        /*0416*/ 	.byte	0x08
	.zero		1


	//   ....[58]....
        /*0418*/ 	.word	0x000005f0
        /*041c*/ 	.word	0x000000ff
        /*0420*/ 	.word	0x000000e8
        /*0424*/ 	.short	0x0100
        /*0426*/ 	.byte	0x08
	.zero		1


	//   ....[59]....
        /*0428*/ 	.word	0x00000600
        /*042c*/ 	.word	0x000000ff
        /*0430*/ 	.word	0x00000210
        /*0434*/ 	.short	0x0100
        /*0436*/ 	.byte	0x08
	.zero		1


	//   ....[60]....
        /*0438*/ 	.word	0x00000610
        /*043c*/ 	.word	0x000000ff
        /*0440*/ 	.word	0x000000f0
        /*0444*/ 	.short	0x0100
        /*0446*/ 	.byte	0x08
	.zero		1


	//   ....[61]....
        /*0448*/ 	.word	0x00000620
        /*044c*/ 	.word	0x000000ff
        /*0450*/ 	.word	0x00000218
        /*0454*/ 	.short	0x0100
        /*0456*/ 	.byte	0x08
	.zero		1


	//   ....[62]....
        /*0458*/ 	.word	0x00000630
        /*045c*/ 	.word	0x000000ff
        /*0460*/ 	.word	0x000000f8
        /*0464*/ 	.short	0x0100
        /*0466*/ 	.byte	0x08
	.zero		1


	//   ....[63]....
        /*0468*/ 	.word	0x00000640
        /*046c*/ 	.word	0x000000ff
        /*0470*/ 	.word	0x00000220
        /*0474*/ 	.short	0x0100
        /*0476*/ 	.byte	0x08
	.zero		1


	//   ....[64]....
        /*0478*/ 	.word	0x00000650
        /*047c*/ 	.word	0x000000ff
        /*0480*/ 	.word	0x00000100
        /*0484*/ 	.short	0x0100
        /*0486*/ 	.byte	0x08
	.zero		1


	//   ....[65]....
        /*0488*/ 	.word	0x00000660
        /*048c*/ 	.word	0x000000ff
        /*0490*/ 	.word	0x00000228
        /*0494*/ 	.short	0x0100
        /*0496*/ 	.byte	0x08
	.zero		1


	//   ....[66]....
        /*0498*/ 	.word	0x00000670
        /*049c*/ 	.word	0x000000ff
        /*04a0*/ 	.word	0x00000108
        /*04a4*/ 	.short	0x0100
        /*04a6*/ 	.byte	0x08
	.zero		1


	//   ....[67]....
        /*04a8*/ 	.word	0x00000680
        /*04ac*/ 	.word	0x000000ff
        /*04b0*/ 	.word	0x00000230
        /*04b4*/ 	.short	0x0100
        /*04b6*/ 	.byte	0x08
	.zero		1


	//   ....[68]....
        /*04b8*/ 	.word	0x00000690
        /*04bc*/ 	.word	0x000000ff
        /*04c0*/ 	.word	0x00000110
        /*04c4*/ 	.short	0x0100
        /*04c6*/ 	.byte	0x08
	.zero		1


	//   ....[69]....
        /*04c8*/ 	.word	0x000006a0
        /*04cc*/ 	.word	0x000000ff
        /*04d0*/ 	.word	0x00000238
        /*04d4*/ 	.short	0x0100
        /*04d6*/ 	.byte	0x08
	.zero		1


	//   ....[70]....
        /*04d8*/ 	.word	0x000006b0
        /*04dc*/ 	.word	0x000000ff
        /*04e0*/ 	.word	0x00000118
        /*04e4*/ 	.short	0x0100
        /*04e6*/ 	.byte	0x08
	.zero		1


	//   ....[71]....
        /*04e8*/ 	.word	0x000006c0
        /*04ec*/ 	.word	0x000000ff
        /*04f0*/ 	.word	0x00000240
        /*04f4*/ 	.short	0x0100
        /*04f6*/ 	.byte	0x08
	.zero		1


	//   ....[72]....
        /*04f8*/ 	.word	0x000006d0
        /*04fc*/ 	.word	0x000000ff
        /*0500*/ 	.word	0x00000120
        /*0504*/ 	.short	0x0100
        /*0506*/ 	.byte	0x08
	.zero		1


	//   ....[73]....
        /*0508*/ 	.word	0x000006e0
        /*050c*/ 	.word	0x000000ff
        /*0510*/ 	.word	0x00000248
        /*0514*/ 	.short	0x0100
        /*0516*/ 	.byte	0x08
	.zero		1


	//   ....[74]....
        /*0518*/ 	.word	0x00000b50
        /*051c*/ 	.word	0x000000ff
        /*0520*/ 	.word	0x00000260
        /*0524*/ 	.short	0x0100
        /*0526*/ 	.byte	0x06
	.zero		1


	//   ....[75]....
        /*0528*/ 	.word	0x00000be0
        /*052c*/ 	.word	0x000000ff
        /*0530*/ 	.word	0x00000268
        /*0534*/ 	.short	0x0100
        /*0536*/ 	.byte	0x06
	.zero		1


	//   ....[76]....
        /*0538*/ 	.word	0x000019f0
        /*053c*/ 	.word	0x000000ff
        /*0540*/ 	.word	0x00000000
        /*0544*/ 	.short	0x010a
        /*0546*/ 	.byte	0x06
	.zero		1


	//   ....[77]....
        /*0548*/ 	.word	0x00001a30
        /*054c*/ 	.word	0x000000ff
        /*0550*/ 	.word	0x00000000
        /*0554*/ 	.short	0x010a
        /*0556*/ 	.byte	0x06
	.zero		1


	//   ....[78]....
        /*0558*/ 	.word	0x00002020
        /*055c*/ 	.word	0x000000ff
        /*0560*/ 	.word	0x00000000
        /*0564*/ 	.short	0x010a
        /*0566*/ 	.byte	0x0c
	.zero		1


	//   ....[79]....
        /*0568*/ 	.word	0x00002060
        /*056c*/ 	.word	0x000000ff
        /*0570*/ 	.word	0x00000000
        /*0574*/ 	.short	0x010a
        /*0576*/ 	.byte	0x0c
	.zero		1


	//   ....[80]....
        /*0578*/ 	.word	0x00002440
        /*057c*/ 	.word	0x0000000a
        /*0580*/ 	.word	0x00000000
        /*0584*/ 	.short	0x0101
        /*0586*/ 	.byte	0x3f
	.zero		1


	//   ....[81]....
        /*0588*/ 	.word	0x00002900
        /*058c*/ 	.word	0x00000008
        /*0590*/ 	.word	0x00000000
        /*0594*/ 	.short	0x0101
        /*0596*/ 	.byte	0x3f
	.zero		1


	//   ....[82]....
        /*0598*/ 	.word	0x000062b0
        /*059c*/ 	.word	0x00000012
        /*05a0*/ 	.word	0x00000128
        /*05a4*/ 	.short	0x010a
        /*05a6*/ 	.byte	0x3f
	.zero		1


	//   ....[83]....
        /*05a8*/ 	.word	0x000066b0
        /*05ac*/ 	.word	0x00000008
        /*05b0*/ 	.word	0x00000268
        /*05b4*/ 	.short	0x0101
        /*05b6*/ 	.byte	0x3f
	.zero		1


	//   ....[84]....
        /*05b8*/ 	.word	0x00006d90
        /*05bc*/ 	.word	0x00000007
        /*05c0*/ 	.word	0x00000000
        /*05c4*/ 	.short	0x010a
        /*05c6*/ 	.byte	0x3f
	.zero		1


	//   ....[85]....
        /*05c8*/ 	.word	0x00006e10
        /*05cc*/ 	.word	0x00000006
        /*05d0*/ 	.word	0x00000000
        /*05d4*/ 	.short	0x010a
        /*05d6*/ 	.byte	0x3f
	.zero		1


	//   ....[86]....
        /*05d8*/ 	.word	0x00006ea0
        /*05dc*/ 	.word	0x00000007
        /*05e0*/ 	.word	0x00000000
        /*05e4*/ 	.short	0x010a
        /*05e6*/ 	.byte	0x3f
	.zero		1


	//   ....[87]....
        /*05e8*/ 	.word	0x00006f30
        /*05ec*/ 	.word	0x00000006
        /*05f0*/ 	.word	0x00000000
        /*05f4*/ 	.short	0x010a
        /*05f6*/ 	.byte	0x3f
	.zero		1


	//   ....[88]....
        /*05f8*/ 	.word	0x00006fc0
        /*05fc*/ 	.word	0x00000007
        /*0600*/ 	.word	0x00000000
        /*0604*/ 	.short	0x010a
        /*0606*/ 	.byte	0x3f
	.zero		1


	//   ....[89]....
        /*0608*/ 	.word	0x00007050
        /*060c*/ 	.word	0x00000006
        /*0610*/ 	.word	0x00000000
        /*0614*/ 	.short	0x010a
        /*0616*/ 	.byte	0x3f
	.zero		1


	//   ....[90]....
        /*0618*/ 	.word	0x000070e0
        /*061c*/ 	.word	0x00000007
        /*0620*/ 	.word	0x00000000
        /*0624*/ 	.short	0x010a
        /*0626*/ 	.byte	0x3f
	.zero		1


	//   ....[91]....
        /*0628*/ 	.word	0x00007170
        /*062c*/ 	.word	0x00000006
        /*0630*/ 	.word	0x00000000
        /*0634*/ 	.short	0x010a
        /*0636*/ 	.byte	0x3f
	.zero		1


	//   ....[92]....
        /*0638*/ 	.word	0x00007200
        /*063c*/ 	.word	0x00000007
        /*0640*/ 	.word	0x00000000
        /*0644*/ 	.short	0x010a
        /*0646*/ 	.byte	0x3f
	.zero		1


	//   ....[93]....
        /*0648*/ 	.word	0x00007290
        /*064c*/ 	.word	0x00000006
        /*0650*/ 	.word	0x00000000
        /*0654*/ 	.short	0x010a
        /*0656*/ 	.byte	0x3f
	.zero		1


	//   ....[94]....
        /*0658*/ 	.word	0x00007320
        /*065c*/ 	.word	0x00000007
        /*0660*/ 	.word	0x00000000
        /*0664*/ 	.short	0x010a
        /*0666*/ 	.byte	0x3f
	.zero		1


	//   ....[95]....
        /*0668*/ 	.word	0x000073b0
        /*066c*/ 	.word	0x00000006
        /*0670*/ 	.word	0x00000000
        /*0674*/ 	.short	0x010a
        /*0676*/ 	.byte	0x3f
	.zero		1


	//   ....[96]....
        /*0678*/ 	.word	0x00007440
        /*067c*/ 	.word	0x00000007
        /*0680*/ 	.word	0x00000000
        /*0684*/ 	.short	0x010a
        /*0686*/ 	.byte	0x3f
	.zero		1


	//   ....[97]....
        /*0688*/ 	.word	0x000074d0
        /*068c*/ 	.word	0x00000006
        /*0690*/ 	.word	0x00000000
        /*0694*/ 	.short	0x010a
        /*0696*/ 	.byte	0x3f
	.zero		1


	//   ....[98]....
        /*0698*/ 	.word	0x00007560
        /*069c*/ 	.word	0x00000007
        /*06a0*/ 	.word	0x00000000
        /*06a4*/ 	.short	0x010a
        /*06a6*/ 	.byte	0x3f
	.zero		1


	//   ....[99]....
        /*06a8*/ 	.word	0x000075f0
        /*06ac*/ 	.word	0x00000006
        /*06b0*/ 	.word	0x00000000
        /*06b4*/ 	.short	0x010a
        /*06b6*/ 	.byte	0x3f
	.zero		1


	//   ....[100]....
        /*06b8*/ 	.word	0x00007680
        /*06bc*/ 	.word	0x00000007
        /*06c0*/ 	.word	0x00000000
        /*06c4*/ 	.short	0x010a
        /*06c6*/ 	.byte	0x3f
	.zero		1


	//   ....[101]....
        /*06c8*/ 	.word	0x00007710
        /*06cc*/ 	.word	0x00000006
        /*06d0*/ 	.word	0x00000000
        /*06d4*/ 	.short	0x010a
        /*06d6*/ 	.byte	0x3f
	.zero		1


	//   ....[102]....
        /*06d8*/ 	.word	0x000077a0
        /*06dc*/ 	.word	0x00000007
        /*06e0*/ 	.word	0x00000000
        /*06e4*/ 	.short	0x010a
        /*06e6*/ 	.byte	0x3f
	.zero		1


	//   ....[103]....
        /*06e8*/ 	.word	0x00007830
        /*06ec*/ 	.word	0x00000006
        /*06f0*/ 	.word	0x00000000
        /*06f4*/ 	.short	0x010a
        /*06f6*/ 	.byte	0x3f
	.zero		1


	//   ....[104]....
        /*06f8*/ 	.word	0x000078c0
        /*06fc*/ 	.word	0x00000007
        /*0700*/ 	.word	0x00000000
        /*0704*/ 	.short	0x010a
        /*0706*/ 	.byte	0x3f
	.zero		1


	//   ....[105]....
        /*0708*/ 	.word	0x00007950
        /*070c*/ 	.word	0x00000006
        /*0710*/ 	.word	0x00000000
        /*0714*/ 	.short	0x010a
        /*0716*/ 	.byte	0x3f
	.zero		1


	//   ....[106]....
        /*0718*/ 	.word	0x000079e0
        /*071c*/ 	.word	0x00000007
        /*0720*/ 	.word	0x00000000
        /*0724*/ 	.short	0x010a
        /*0726*/ 	.byte	0x3f
	.zero		1


	//   ....[107]....
        /*0728*/ 	.word	0x00007a70
        /*072c*/ 	.word	0x00000006
        /*0730*/ 	.word	0x00000000
        /*0734*/ 	.short	0x010a
        /*0736*/ 	.byte	0x3f
	.zero		1


	//   ....[108]....
        /*0738*/ 	.word	0x00007b00
        /*073c*/ 	.word	0x00000007
        /*0740*/ 	.word	0x00000000
        /*0744*/ 	.short	0x010a
        /*0746*/ 	.byte	0x3f
	.zero		1


	//   ....[109]....
        /*0748*/ 	.word	0x00007b90
        /*074c*/ 	.word	0x00000006
        /*0750*/ 	.word	0x00000000
        /*0754*/ 	.short	0x010a
        /*0756*/ 	.byte	0x3f
	.zero		1


	//   ....[110]....
        /*0758*/ 	.word	0x00007c20
        /*075c*/ 	.word	0x00000007
        /*0760*/ 	.word	0x00000000
        /*0764*/ 	.short	0x010a
        /*0766*/ 	.byte	0x3f
	.zero		1


	//   ....[111]....
        /*0768*/ 	.word	0x00007cb0
        /*076c*/ 	.word	0x00000006
        /*0770*/ 	.word	0x00000000
        /*0774*/ 	.short	0x010a
        /*0776*/ 	.byte	0x3f
	.zero		1


	//   ....[112]....
        /*0778*/ 	.word	0x00007d40
        /*077c*/ 	.word	0x00000007
        /*0780*/ 	.word	0x00000000
        /*0784*/ 	.short	0x010a
        /*0786*/ 	.byte	0x3f
	.zero		1


	//   ....[113]....
        /*0788*/ 	.word	0x00007dd0
        /*078c*/ 	.word	0x00000006
        /*0790*/ 	.word	0x00000000
        /*0794*/ 	.short	0x010a
        /*0796*/ 	.byte	0x3f
	.zero		1


	//   ....[114]....
        /*0798*/ 	.word	0x00007e60
        /*079c*/ 	.word	0x00000007
        /*07a0*/ 	.word	0x00000000
        /*07a4*/ 	.short	0x010a
        /*07a6*/ 	.byte	0x3f
	.zero		1


	//   ....[115]....
        /*07a8*/ 	.word	0x00007ef0
        /*07ac*/ 	.word	0x00000006
        /*07b0*/ 	.word	0x00000000
        /*07b4*/ 	.short	0x010a
        /*07b6*/ 	.byte	0x3f
	.zero		1


	//   ....[116]....
        /*07b8*/ 	.word	0x00007f80
        /*07bc*/ 	.word	0x00000007
        /*07c0*/ 	.word	0x00000000
        /*07c4*/ 	.short	0x010a
        /*07c6*/ 	.byte	0x3f
	.zero		1


	//   ....[117]....
        /*07c8*/ 	.word	0x00008010
        /*07cc*/ 	.word	0x00000006
        /*07d0*/ 	.word	0x00000000
        /*07d4*/ 	.short	0x010a
        /*07d6*/ 	.byte	0x3f
	.zero		1


	//   ....[118]....
        /*07d8*/ 	.word	0x000080a0
        /*07dc*/ 	.word	0x00000007
        /*07e0*/ 	.word	0x00000000
        /*07e4*/ 	.short	0x010a
        /*07e6*/ 	.byte	0x3f
	.zero		1


	//   ....[119]....
        /*07e8*/ 	.word	0x00008130
        /*07ec*/ 	.word	0x00000006
        /*07f0*/ 	.word	0x00000000
        /*07f4*/ 	.short	0x010a
        /*07f6*/ 	.byte	0x3f
	.zero		1


	//   ....[120]....
        /*07f8*/ 	.word	0x000081c0
        /*07fc*/ 	.word	0x00000005
        /*0800*/ 	.word	0x00000000
        /*0804*/ 	.short	0x010a
        /*0806*/ 	.byte	0x3f
	.zero		1


	//   ....[121]....
        /*0808*/ 	.word	0x00008230
        /*080c*/ 	.word	0x00000009
        /*0810*/ 	.word	0x00000000
        /*0814*/ 	.short	0x010a
        /*0816*/ 	.byte	0x3f
	.zero		1


	//   ....[122]....
        /*0818*/ 	.word	0x00008290
        /*081c*/ 	.word	0x0000000b
        /*0820*/ 	.word	0x00000000
        /*0824*/ 	.short	0x010a
        /*0826*/ 	.byte	0x3f
	.zero		1


	//   ....[123]....
        /*0828*/ 	.word	0x00008360
        /*082c*/ 	.word	0x00000012
        /*0830*/ 	.word	0x00000128
        /*0834*/ 	.short	0x010a
        /*0836*/ 	.byte	0x3f
	.zero		1


	//   ....[124]....
        /*0838*/ 	.word	0x00008430
        /*083c*/ 	.word	0x00000007
        /*0840*/ 	.word	0x00000000
        /*0844*/ 	.short	0x010a
        /*0846*/ 	.byte	0x3f
	.zero		1


	//   ....[125]....
        /*0848*/ 	.word	0x00008480
        /*084c*/ 	.word	0x00000006
        /*0850*/ 	.word	0x00000000
        /*0854*/ 	.short	0x010a
        /*0856*/ 	.byte	0x3f
	.zero		1


	//   ....[126]....
        /*0858*/ 	.word	0x000084d0
        /*085c*/ 	.word	0x00000007
        /*0860*/ 	.word	0x00000000
        /*0864*/ 	.short	0x010a
        /*0866*/ 	.byte	0x3f
	.zero		1


	//   ....[127]....
        /*0868*/ 	.word	0x00008520
        /*086c*/ 	.word	0x00000006
        /*0870*/ 	.word	0x00000000
        /*0874*/ 	.short	0x010a
        /*0876*/ 	.byte	0x3f
	.zero		1


	//   ....[128]....
        /*0878*/ 	.word	0x00008570
        /*087c*/ 	.word	0x00000007
        /*0880*/ 	.word	0x00000000
        /*0884*/ 	.short	0x010a
        /*0886*/ 	.byte	0x3f
	.zero		1


	//   ....[129]....
        /*0888*/ 	.word	0x000085c0
        /*088c*/ 	.word	0x00000006
        /*0890*/ 	.word	0x00000000
        /*0894*/ 	.short	0x010a
        /*0896*/ 	.byte	0x3f
	.zero		1


	//   ....[130]....
        /*0898*/ 	.word	0x00008610
        /*089c*/ 	.word	0x00000007
        /*08a0*/ 	.word	0x00000000
        /*08a4*/ 	.short	0x010a
        /*08a6*/ 	.byte	0x3f
	.zero		1


	//   ....[131]....
        /*08a8*/ 	.word	0x00008660
        /*08ac*/ 	.word	0x00000006
        /*08b0*/ 	.word	0x00000000
        /*08b4*/ 	.short	0x010a
        /*08b6*/ 	.byte	0x3f
	.zero		1


	//   ....[132]....
        /*08b8*/ 	.word	0x000086b0
        /*08bc*/ 	.word	0x00000007
        /*08c0*/ 	.word	0x00000000
        /*08c4*/ 	.short	0x010a
        /*08c6*/ 	.byte	0x3f
	.zero		1


	//   ....[133]....
        /*08c8*/ 	.word	0x00008700
        /*08cc*/ 	.word	0x00000006
        /*08d0*/ 	.word	0x00000000
        /*08d4*/ 	.short	0x010a
        /*08d6*/ 	.byte	0x3f
	.zero		1


	//   ....[134]....
        /*08d8*/ 	.word	0x00008750
        /*08dc*/ 	.word	0x00000007
        /*08e0*/ 	.word	0x00000000
        /*08e4*/ 	.short	0x010a
        /*08e6*/ 	.byte	0x3f
	.zero		1


	//   ....[135]....
        /*08e8*/ 	.word	0x000087a0
        /*08ec*/ 	.word	0x00000006
        /*08f0*/ 	.word	0x00000000
        /*08f4*/ 	.short	0x010a
        /*08f6*/ 	.byte	0x3f
	.zero		1


	//   ....[136]....
        /*08f8*/ 	.word	0x000087f0
        /*08fc*/ 	.word	0x00000007
        /*0900*/ 	.word	0x00000000
        /*0904*/ 	.short	0x010a
        /*0906*/ 	.byte	0x3f
	.zero		1


	//   ....[137]....
        /*0908*/ 	.word	0x00008840
        /*090c*/ 	.word	0x00000006
        /*0910*/ 	.word	0x00000000
        /*0914*/ 	.short	0x010a
        /*0916*/ 	.byte	0x3f
	.zero		1


	//   ....[138]....
        /*0918*/ 	.word	0x00008890
        /*091c*/ 	.word	0x00000007
        /*0920*/ 	.word	0x00000000
        /*0924*/ 	.short	0x010a
        /*0926*/ 	.byte	0x3f
	.zero		1


	//   ....[139]....
        /*0928*/ 	.word	0x000088e0
        /*092c*/ 	.word	0x00000006
        /*0930*/ 	.word	0x00000000
        /*0934*/ 	.short	0x010a
        /*0936*/ 	.byte	0x3f
	.zero		1


	//   ....[140]....
        /*0938*/ 	.word	0x00008930
        /*093c*/ 	.word	0x00000007
        /*0940*/ 	.word	0x00000000
        /*0944*/ 	.short	0x010a
        /*0946*/ 	.byte	0x3f
	.zero		1


	//   ....[141]....
        /*0948*/ 	.word	0x00008980
        /*094c*/ 	.word	0x00000006
        /*0950*/ 	.word	0x00000000
        /*0954*/ 	.short	0x010a
        /*0956*/ 	.byte	0x3f
	.zero		1


	//   ....[142]....
        /*0958*/ 	.word	0x000089d0
        /*095c*/ 	.word	0x00000007
        /*0960*/ 	.word	0x00000000
        /*0964*/ 	.short	0x010a
        /*0966*/ 	.byte	0x3f
	.zero		1


	//   ....[143]....
        /*0968*/ 	.word	0x00008a20
        /*096c*/ 	.word	0x00000006
        /*0970*/ 	.word	0x00000000
        /*0974*/ 	.short	0x010a
        /*0976*/ 	.byte	0x3f
	.zero		1


	//   ....[144]....
        /*0978*/ 	.word	0x00008a70
        /*097c*/ 	.word	0x00000007
        /*0980*/ 	.word	0x00000000
        /*0984*/ 	.short	0x010a
        /*0986*/ 	.byte	0x3f
	.zero		1


	//   ....[145]....
        /*0988*/ 	.word	0x00008ac0
        /*098c*/ 	.word	0x00000006
        /*0990*/ 	.word	0x00000000
        /*0994*/ 	.short	0x010a
        /*0996*/ 	.byte	0x3f
	.zero		1


	//   ....[146]....
        /*0998*/ 	.word	0x00008b10
        /*099c*/ 	.word	0x00000007
        /*09a0*/ 	.word	0x00000000
        /*09a4*/ 	.short	0x010a
        /*09a6*/ 	.byte	0x3f
	.zero		1


	//   ....[147]....
        /*09a8*/ 	.word	0x00008b60
        /*09ac*/ 	.word	0x00000006
        /*09b0*/ 	.word	0x00000000
        /*09b4*/ 	.short	0x010a
        /*09b6*/ 	.byte	0x3f
	.zero		1


	//   ....[148]....
        /*09b8*/ 	.word	0x00008bb0
        /*09bc*/ 	.word	0x00000007
        /*09c0*/ 	.word	0x00000000
        /*09c4*/ 	.short	0x010a
        /*09c6*/ 	.byte	0x3f
	.zero		1


	//   ....[149]....
        /*09c8*/ 	.word	0x00008c00
        /*09cc*/ 	.word	0x00000006
        /*09d0*/ 	.word	0x00000000
        /*09d4*/ 	.short	0x010a
        /*09d6*/ 	.byte	0x3f
	.zero		1


	//   ....[150]....
        /*09d8*/ 	.word	0x00008c50
        /*09dc*/ 	.word	0x00000007
        /*09e0*/ 	.word	0x00000000
        /*09e4*/ 	.short	0x010a
        /*09e6*/ 	.byte	0x3f
	.zero		1


	//   ....[151]....
        /*09e8*/ 	.word	0x00008ca0
        /*09ec*/ 	.word	0x00000006
        /*09f0*/ 	.word	0x00000000
        /*09f4*/ 	.short	0x010a
        /*09f6*/ 	.byte	0x3f
	.zero		1


	//   ....[152]....
        /*09f8*/ 	.word	0x00008cf0
        /*09fc*/ 	.word	0x00000007
        /*0a00*/ 	.word	0x00000000
        /*0a04*/ 	.short	0x010a
        /*0a06*/ 	.byte	0x3f
	.zero		1


	//   ....[153]....
        /*0a08*/ 	.word	0x00008d40
        /*0a0c*/ 	.word	0x00000006
        /*0a10*/ 	.word	0x00000000
        /*0a14*/ 	.short	0x010a
        /*0a16*/ 	.byte	0x3f
	.zero		1


	//   ....[154]....
        /*0a18*/ 	.word	0x00008d90
        /*0a1c*/ 	.word	0x00000007
        /*0a20*/ 	.word	0x00000000
        /*0a24*/ 	.short	0x010a
        /*0a26*/ 	.byte	0x3f
	.zero		1


	//   ....[155]....
        /*0a28*/ 	.word	0x00008de0
        /*0a2c*/ 	.word	0x00000006
        /*0a30*/ 	.word	0x00000000
        /*0a34*/ 	.short	0x010a
        /*0a36*/ 	.byte	0x3f
	.zero		1


	//   ....[156]....
        /*0a38*/ 	.word	0x00008e30
        /*0a3c*/ 	.word	0x00000007
        /*0a40*/ 	.word	0x00000000
        /*0a44*/ 	.short	0x010a
        /*0a46*/ 	.byte	0x3f
	.zero		1


	//   ....[157]....
        /*0a48*/ 	.word	0x00008e80
        /*0a4c*/ 	.word	0x00000006
        /*0a50*/ 	.word	0x00000000
        /*0a54*/ 	.short	0x010a
        /*0a56*/ 	.byte	0x3f
	.zero		1


	//   ....[158]....
        /*0a58*/ 	.word	0x00008ed0
        /*0a5c*/ 	.word	0x00000007
        /*0a60*/ 	.word	0x00000000
        /*0a64*/ 	.short	0x010a
        /*0a66*/ 	.byte	0x3f
	.zero		1


	//   ....[159]....
        /*0a68*/ 	.word	0x00008f20
        /*0a6c*/ 	.word	0x00000006
        /*0a70*/ 	.word	0x00000000
        /*0a74*/ 	.short	0x010a
        /*0a76*/ 	.byte	0x3f
	.zero		1


	//----- nvinfo : EIATTR_NUM_MBARRIERS
	.align		4
.L_28:
        /*0a78*/ 	.byte	0x03, 0x38
        /*0a7a*/ 	.short	0x004c


	//----- nvinfo : EIATTR_EXIT_INSTR_OFFSETS
	.align		4
        /*0a7c*/ 	.byte	0x04, 0x1c
        /*0a7e*/ 	.short	(.L_30 - .L_29)


	//   ....[0]....
.L_29:
        /*0a80*/ 	.word	0x00000da0


	//   ....[1]....
        /*0a84*/ 	.word	0x00001580


	//   ....[2]....
        /*0a88*/ 	.word	0x000058f0


	//   ....[3]....
        /*0a8c*/ 	.word	0x00005e50


	//   ....[4]....
        /*0a90*/ 	.word	0x00008210


	//----- nvinfo : EIATTR_MAX_THREADS
	.align		4
.L_30:
        /*0a94*/ 	.byte	0x04, 0x05
        /*0a96*/ 	.short	(.L_32 - .L_31)
.L_31:
        /*0a98*/ 	.word	0x00000180
        /*0a9c*/ 	.word	0x00000001
        /*0aa0*/ 	.word	0x00000001


	//----- nvinfo : EIATTR_CRS_STACK_SIZE
	.align		4
.L_32:
        /*0aa4*/ 	.byte	0x04, 0x1e
        /*0aa6*/ 	.short	(.L_34 - .L_33)
.L_33:
        /*0aa8*/ 	.word	0x00000000


	//----- nvinfo : EIATTR_CBANK_PARAM_SIZE
	.align		4
.L_34:
        /*0aac*/ 	.byte	0x03, 0x19
        /*0aae*/ 	.short	0x0470


	//----- nvinfo : EIATTR_PARAM_CBANK
	.align		4
        /*0ab0*/ 	.byte	0x04, 0x0a
        /*0ab2*/ 	.short	(.L_36 - .L_35)
	.align		4
.L_35:
        /*0ab4*/ 	.word	index@(.nv.constant0._ZN7cutlass13device_kernelINS_4gemm6kernel13GemmUniversalIN4cute5tupleIJiiiiEEENS1_10collective13CollectiveMmaINS1_37MainloopSm90TmaGmmaWarpSpecializedFP8ILi37ENS5_IJNS4_1CILi2EEESB_NSA_ILi1EEEEEENS1_35KernelTmaWarpSpecializedCooperativeEEENS5_IJNSA_ILi128EEENSA_ILi64EEENSA_ILi32EEEEEENS_12float_e5m2_tENS5_IJlSC_lEEESK_SL_NS4_8TiledMMAINS4_8MMA_AtomIJNS4_4SM904GMMA30MMA_64x64x32_F32E5M2E5M2_SS_TNILNSP_7ScaleInE1ELSR_1EEEEEENS4_6LayoutINS5_IJSB_SC_SC_EEENS5_IJSC_NSA_ILi0EEESW_EEEEENS5_IJNS4_10UnderscoreESZ_SZ_EEEEENS4_23SM90_TMA_LOAD_MULTICASTENS4_14ComposedLayoutINS4_7SwizzleILi1ELi4ELi3EEENS4_18smem_ptr_flag_bitsILi8EEENSU_INS5_IJNSA_ILi8EEESI_EEENS5_IJSI_SC_EEEEEEEvNS4_8identityES12_S1C_vS1D_EENS_8epilogue10collective6detail29Sm90TmaWarpSpecializedAdapterINS1G_15DefaultEpilogueISK_SL_SL_NS1F_6thread17LinearCombinationISK_Li1EffLNS1K_9ScaleType4KindE0ELNS_15FloatRoundStyleE2ESK_EENS1_15EpilogueDefaultEEEEEvvEEEEvNT_6ParamsE)
        /*0ab8*/ 	.short	0x0210
        /*0aba*/ 	.short	0x0470


	//----- nvinfo : EIATTR_SW_WAR
	.align		4
.L_36:
        /*0abc*/ 	.byte	0x04, 0x36
        /*0abe*/ 	.short	(.L_38 - .L_37)
.L_37:
        /*0ac0*/ 	.word	0x00000008
.L_38:


//--------------------- .nv.callgraph             --------------------------
	.section	.nv.callgraph,"",@"SHT_CUDA_CALLGRAPH"
	.align	4
	.sectionentsize	8
	.align		4
        /*0000*/ 	.word	0x00000000
	.align		4
        /*0004*/ 	.word	0xffffffff
	.align		4
        /*0008*/ 	.word	0x00000000
	.align		4
        /*000c*/ 	.word	0xfffffffe
	.align		4
        /*0010*/ 	.word	0x00000000
	.align		4
        /*0014*/ 	.word	0xfffffffd
	.align		4
        /*0018*/ 	.word	0x00000000
	.align		4
        /*001c*/ 	.word	0xfffffffc


//--------------------- .nv.constant4             --------------------------
	.section	.nv.constant4,"a",@progbits
	.align	8
	.align		8
.nv.constant4:
        /*0000*/ 	.dword	_ZN40_INTERNAL_836d4bc5_4_k_cu_15cf3c1d_271284cuda3std3__45__cpo5beginE
	.align		8
        /*0008*/ 	.dword	_ZN40_INTERNAL_836d4bc5_4_k_cu_15cf3c1d_271284cuda3std3__45__cpo3endE
	.align		8
        /*0010*/ 	.dword	_ZN40_INTERNAL_836d4bc5_4_k_cu_15cf3c1d_271284cuda3std3__45__cpo6cbeginE
	.align		8
        /*0018*/ 	.dword	_ZN40_INTERNAL_836d4bc5_4_k_cu_15cf3c1d_271284cuda3std3__45__cpo4cendE
	.align		8
        /*0020*/ 	.dword	_ZN40_INTERNAL_836d4bc5_4_k_cu_15cf3c1d_271284cuda3std3__442_GLOBAL__N__836d4bc5_4_k_cu_15cf3c1d_271286ignoreE
	.align		8
        /*0028*/ 	.dword	_ZN40_INTERNAL_836d4bc5_4_k_cu_15cf3c1d_271284cuda3std3__419piecewise_constructE
	.align		8
        /*0030*/ 	.dword	_ZN40_INTERNAL_836d4bc5_4_k_cu_15cf3c1d_271284cuda3std3__48in_placeE
	.align		8
        /*0038*/ 	.dword	_ZN40_INTERNAL_836d4bc5_4_k_cu_15cf3c1d_271284cuda3std6ranges3__45__cpo4swapE
	.align		8
        /*0040*/ 	.dword	_ZN40_INTERNAL_836d4bc5_4_k_cu_15cf3c1d_271284cuda3std6ranges3__45__cpo9iter_moveE
	.align		8
        /*0048*/ 	.dword	_ZN40_INTERNAL_836d4bc5_4_k_cu_15cf3c1d_271284cute7productE
	.align		8
        /*0050*/ 	.dword	_ZN40_INTERNAL_836d4bc5_4_k_cu_15cf3c1d_271284cute1_E


//--------------------- .text._ZN7cutlass13device_kernelINS_4gemm6kernel13GemmUniversalIN4cute5tupleIJiiiiEEENS1_10collective13CollectiveMmaINS1_37MainloopSm90TmaGmmaWarpSpecializedFP8ILi37ENS5_IJNS4_1CILi2EEESB_NSA_ILi1EEEEEENS1_35KernelTmaWarpSpecializedCooperativeEEENS5_IJNSA_ILi128EEENSA_ILi64EEENSA_ILi32EEEEEENS_12float_e5m2_tENS5_IJlSC_lEEESK_SL_NS4_8TiledMMAINS4_8MMA_AtomIJNS4_4SM904GMMA30MMA_64x64x32_F32E5M2E5M2_SS_TNILNSP_7ScaleInE1ELSR_1EEEEEENS4_6LayoutINS5_IJSB_SC_SC_EEENS5_IJSC_NSA_ILi0EEESW_EEEEENS5_IJNS4_10UnderscoreESZ_SZ_EEEEENS4_23SM90_TMA_LOAD_MULTICASTENS4_14ComposedLayoutINS4_7SwizzleILi1ELi4ELi3EEENS4_18smem_ptr_flag_bitsILi8EEENSU_INS5_IJNSA_ILi8EEESI_EEENS5_IJSI_SC_EEEEEEEvNS4_8identityES12_S1C_vS1D_EENS_8epilogue10collective6detail29Sm90TmaWarpSpecializedAdapterINS1G_15DefaultEpilogueISK_SL_SL_NS1F_6thread17LinearCombinationISK_Li1EffLNS1K_9ScaleType4KindE0ELNS_15FloatRoundStyleE2ESK_EENS1_15EpilogueDefaultEEEEEvvEEEEvNT_6ParamsE --------------------------
	.section	.text._ZN7cutlass13device_kernelINS_4gemm6kernel13GemmUniversalIN4cute5tupleIJiiiiEEENS1_10collective13CollectiveMmaINS1_37MainloopSm90TmaGmmaWarpSpecializedFP8ILi37ENS5_IJNS4_1CILi2EEESB_NSA_ILi1EEEEEENS1_35KernelTmaWarpSpecializedCooperativeEEENS5_IJNSA_ILi128EEENSA_ILi64EEENSA_ILi32EEEEEENS_12float_e5m2_tENS5_IJlSC_lEEESK_SL_NS4_8TiledMMAINS4_8MMA_AtomIJNS4_4SM904GMMA30MMA_64x64x32_F32E5M2E5M2_SS_TNILNSP_7ScaleInE1ELSR_1EEEEEENS4_6LayoutINS5_IJSB_SC_SC_EEENS5_IJSC_NSA_ILi0EEESW_EEEEENS5_IJNS4_10UnderscoreESZ_SZ_EEEEENS4_23SM90_TMA_LOAD_MULTICASTENS4_14ComposedLayoutINS4_7SwizzleILi1ELi4ELi3EEENS4_18smem_ptr_flag_bitsILi8EEENSU_INS5_IJNSA_ILi8EEESI_EEENS5_IJSI_SC_EEEEEEEvNS4_8identityES12_S1C_vS1D_EENS_8epilogue10collective6detail29Sm90TmaWarpSpecializedAdapterINS1G_15DefaultEpilogueISK_SL_SL_NS1F_6thread17LinearCombinationISK_Li1EffLNS1K_9ScaleType4KindE0ELNS_15FloatRoundStyleE2ESK_EENS1_15EpilogueDefaultEEEEEvvEEEEvNT_6ParamsE,"ax",@progbits
	.align	128
.text._ZN7cutlass13device_kernelINS_4gemm6kernel13GemmUniversalIN4cute5tupleIJiiiiEEENS1_10collective13CollectiveMmaINS1_37MainloopSm90TmaGmmaWarpSpecializedFP8ILi37ENS5_IJNS4_1CILi2EEESB_NSA_ILi1EEEEEENS1_35KernelTmaWarpSpecializedCooperativeEEENS5_IJNSA_ILi128EEENSA_ILi64EEENSA_ILi32EEEEEENS_12float_e5m2_tENS5_IJlSC_lEEESK_SL_NS4_8TiledMMAINS4_8MMA_AtomIJNS4_4SM904GMMA30MMA_64x64x32_F32E5M2E5M2_SS_TNILNSP_7ScaleInE1ELSR_1EEEEEENS4_6LayoutINS5_IJSB_SC_SC_EEENS5_IJSC_NSA_ILi0EEESW_EEEEENS5_IJNS4_10UnderscoreESZ_SZ_EEEEENS4_23SM90_TMA_LOAD_MULTICASTENS4_14ComposedLayoutINS4_7SwizzleILi1ELi4ELi3EEENS4_18smem_ptr_flag_bitsILi8EEENSU_INS5_IJNSA_ILi8EEESI_EEENS5_IJSI_SC_EEEEEEEvNS4_8identityES12_S1C_vS1D_EENS_8epilogue10collective6detail29Sm90TmaWarpSpecializedAdapterINS1G_15DefaultEpilogueISK_SL_SL_NS1F_6thread17LinearCombinationISK_Li1EffLNS1K_9ScaleType4KindE0ELNS_15FloatRoundStyleE2ESK_EENS1_15EpilogueDefaultEEEEEvvEEEEvNT_6ParamsE:
        .type           _ZN7cutlass13device_kernelINS_4gemm6kernel13GemmUniversalIN4cute5tupleIJiiiiEEENS1_10collective13CollectiveMmaINS1_37MainloopSm90TmaGmmaWarpSpecializedFP8ILi37ENS5_IJNS4_1CILi2EEESB_NSA_ILi1EEEEEENS1_35KernelTmaWarpSpecializedCooperativeEEENS5_IJNSA_ILi128EEENSA_ILi64EEENSA_ILi32EEEEEENS_12float_e5m2_tENS5_IJlSC_lEEESK_SL_NS4_8TiledMMAINS4_8MMA_AtomIJNS4_4SM904GMMA30MMA_64x64x32_F32E5M2E5M2_SS_TNILNSP_7ScaleInE1ELSR_1EEEEEENS4_6LayoutINS5_IJSB_SC_SC_EEENS5_IJSC_NSA_ILi0EEESW_EEEEENS5_IJNS4_10UnderscoreESZ_SZ_EEEEENS4_23SM90_TMA_LOAD_MULTICASTENS4_14ComposedLayoutINS4_7SwizzleILi1ELi4ELi3EEENS4_18smem_ptr_flag_bitsILi8EEENSU_INS5_IJNSA_ILi8EEESI_EEENS5_IJSI_SC_EEEEEEEvNS4_8identityES12_S1C_vS1D_EENS_8epilogue10collective6detail29Sm90TmaWarpSpecializedAdapterINS1G_15DefaultEpilogueISK_SL_SL_NS1F_6thread17LinearCombinationISK_Li1EffLNS1K_9ScaleType4KindE0ELNS_15FloatRoundStyleE2ESK_EENS1_15EpilogueDefaultEEEEEvvEEEEvNT_6ParamsE,@function
        .size           _ZN7cutlass13device_kernelINS_4gemm6kernel13GemmUniversalIN4cute5tupleIJiiiiEEENS1_10collective13CollectiveMmaINS1_37MainloopSm90TmaGmmaWarpSpecializedFP8ILi37ENS5_IJNS4_1CILi2EEESB_NSA_ILi1EEEEEENS1_35KernelTmaWarpSpecializedCooperativeEEENS5_IJNSA_ILi128EEENSA_ILi64EEENSA_ILi32EEEEEENS_12float_e5m2_tENS5_IJlSC_lEEESK_SL_NS4_8TiledMMAINS4_8MMA_AtomIJNS4_4SM904GMMA30MMA_64x64x32_F32E5M2E5M2_SS_TNILNSP_7ScaleInE1ELSR_1EEEEEENS4_6LayoutINS5_IJSB_SC_SC_EEENS5_IJSC_NSA_ILi0EEESW_EEEEENS5_IJNS4_10UnderscoreESZ_SZ_EEEEENS4_23SM90_TMA_LOAD_MULTICASTENS4_14ComposedLayoutINS4_7SwizzleILi1ELi4ELi3EEENS4_18smem_ptr_flag_bitsILi8EEENSU_INS5_IJNSA_ILi8EEESI_EEENS5_IJSI_SC_EEEEEEEvNS4_8identityES12_S1C_vS1D_EENS_8epilogue10collective6detail29Sm90TmaWarpSpecializedAdapterINS1G_15DefaultEpilogueISK_SL_SL_NS1F_6thread17LinearCombinationISK_Li1EffLNS1K_9ScaleType4KindE0ELNS_15FloatRoundStyleE2ESK_EENS1_15EpilogueDefaultEEEEEvvEEEEvNT_6ParamsE,(.L_x_209 - _ZN7cutlass13device_kernelINS_4gemm6kernel13GemmUniversalIN4cute5tupleIJiiiiEEENS1_10collective13CollectiveMmaINS1_37MainloopSm90TmaGmmaWarpSpecializedFP8ILi37ENS5_IJNS4_1CILi2EEESB_NSA_ILi1EEEEEENS1_35KernelTmaWarpSpecializedCooperativeEEENS5_IJNSA_ILi128EEENSA_ILi64EEENSA_ILi32EEEEEENS_12float_e5m2_tENS5_IJlSC_lEEESK_SL_NS4_8TiledMMAINS4_8MMA_AtomIJNS4_4SM904GMMA30MMA_64x64x32_F32E5M2E5M2_SS_TNILNSP_7ScaleInE1ELSR_1EEEEEENS4_6LayoutINS5_IJSB_SC_SC_EEENS5_IJSC_NSA_ILi0EEESW_EEEEENS5_IJNS4_10UnderscoreESZ_SZ_EEEEENS4_23SM90_TMA_LOAD_MULTICASTENS4_14ComposedLayoutINS4_7SwizzleILi1ELi4ELi3EEENS4_18smem_ptr_flag_bitsILi8EEENSU_INS5_IJNSA_ILi8EEESI_EEENS5_IJSI_SC_EEEEEEEvNS4_8identityES12_S1C_vS1D_EENS_8epilogue10collective6detail29Sm90TmaWarpSpecializedAdapterINS1G_15DefaultEpilogueISK_SL_SL_NS1F_6thread17LinearCombinationISK_Li1EffLNS1K_9ScaleType4KindE0ELNS_15FloatRoundStyleE2ESK_EENS1_15EpilogueDefaultEEEEEvvEEEEvNT_6ParamsE)
        .other          _ZN7cutlass13device_kernelINS_4gemm6kernel13GemmUniversalIN4cute5tupleIJiiiiEEENS1_10collective13CollectiveMmaINS1_37MainloopSm90TmaGmmaWarpSpecializedFP8ILi37ENS5_IJNS4_1CILi2EEESB_NSA_ILi1EEEEEENS1_35KernelTmaWarpSpecializedCooperativeEEENS5_IJNSA_ILi128EEENSA_ILi64EEENSA_ILi32EEEEEENS_12float_e5m2_tENS5_IJlSC_lEEESK_SL_NS4_8TiledMMAINS4_8MMA_AtomIJNS4_4SM904GMMA30MMA_64x64x32_F32E5M2E5M2_SS_TNILNSP_7ScaleInE1ELSR_1EEEEEENS4_6LayoutINS5_IJSB_SC_SC_EEENS5_IJSC_NSA_ILi0EEESW_EEEEENS5_IJNS4_10UnderscoreESZ_SZ_EEEEENS4_23SM90_TMA_LOAD_MULTICASTENS4_14ComposedLayoutINS4_7SwizzleILi1ELi4ELi3EEENS4_18smem_ptr_flag_bitsILi8EEENSU_INS5_IJNSA_ILi8EEESI_EEENS5_IJSI_SC_EEEEEEEvNS4_8identityES12_S1C_vS1D_EENS_8epilogue10collective6detail29Sm90TmaWarpSpecializedAdapterINS1G_15DefaultEpilogueISK_SL_SL_NS1F_6thread17LinearCombinationISK_Li1EffLNS1K_9ScaleType4KindE0ELNS_15FloatRoundStyleE2ESK_EENS1_15EpilogueDefaultEEEEEvvEEEEvNT_6ParamsE,@"STO_CUDA_ENTRY STV_DEFAULT"
_ZN7cutlass13device_kernelINS_4gemm6kernel13GemmUniversalIN4cute5tupleIJiiiiEEENS1_10collective13CollectiveMmaINS1_37MainloopSm90TmaGmmaWarpSpecializedFP8ILi37ENS5_IJNS4_1CILi2EEESB_NSA_ILi1EEEEEENS1_35KernelTmaWarpSpecializedCooperativeEEENS5_IJNSA_ILi128EEENSA_ILi64EEENSA_ILi32EEEEEENS_12float_e5m2_tENS5_IJlSC_lEEESK_SL_NS4_8TiledMMAINS4_8MMA_AtomIJNS4_4SM904GMMA30MMA_64x64x32_F32E5M2E5M2_SS_TNILNSP_7ScaleInE1ELSR_1EEEEEENS4_6LayoutINS5_IJSB_SC_SC_EEENS5_IJSC_NSA_ILi0EEESW_EEEEENS5_IJNS4_10UnderscoreESZ_SZ_EEEEENS4_23SM90_TMA_LOAD_MULTICASTENS4_14ComposedLayoutINS4_7SwizzleILi1ELi4ELi3EEENS4_18smem_ptr_flag_bitsILi8EEENSU_INS5_IJNSA_ILi8EEESI_EEENS5_IJSI_SC_EEEEEEEvNS4_8identityES12_S1C_vS1D_EENS_8epilogue10collective6detail29Sm90TmaWarpSpecializedAdapterINS1G_15DefaultEpilogueISK_SL_SL_NS1F_6thread17LinearCombinationISK_Li1EffLNS1K_9ScaleType4KindE0ELNS_15FloatRoundStyleE2ESK_EENS1_15EpilogueDefaultEEEEEvvEEEEvNT_6ParamsE:
[----:B------:R-:W-:Y:S01]  /*0000*/  LDC R1, c[0x0][0x28] ;  /* 0x00000a00ff017b82 */ /* 0x000fe20000000800 */
[----:B------:R-:W0:Y:S01]  /*0010*/  S2R R0, SR_TID.X ;  /* 0x0000000000007919 */ /* 0x000e220000002100 */
[----:B------:R-:W-:Y:S01]  /*0020*/  ELECT P0, URZ, PT ;  /* 0x00000000003f782f */ /* 0x000fe20003800000 */
[----:B------:R-:W-:Y:S01]  /*0030*/  BSSY B0, `(.L_x_0) ;  /* 0x000000f000007945 */ /* 0x000fe20003800000 */
[--C-:B0-----:R-:W-:Y:S02]  /*0040*/  SHF.R.U32.HI R2, RZ, 0x5, R0.reuse ;  /* 0x00000005ff027819 */ /* 0x101fe40000011600 */
[----:B------:R-:W-:-:S03]  /*0050*/  SHF.R.U32.HI R3, RZ, 0x7, R0 ;  /* 0x00000007ff037819 */ /* 0x000fc60000011600 */
[----:B------:R-:W0:Y:S04]  /*0060*/  SHFL.IDX PT, R7, R2, RZ, 0x1f ;  /* 0x00001fff02077589 */ /* 0x000e2800000e0000 */
[----:B------:R1:W2:Y:S01]  /*0070*/  SHFL.IDX PT, R4, R3, RZ, 0x1f ;  /* 0x00001fff03047589 */ /* 0x0002a200000e0000 */
[----:B0-----:R-:W-:-:S13]  /*0080*/  ISETP.NE.OR P0, PT, R7, RZ, !P0 ;  /* 0x000000ff0700720c */ /* 0x001fda0004705670 */
[----:B-12---:R-:W-:Y:S05]  /*0090*/  @P0 BRA `(.L_x_1) ;  /* 0x0000000000200947 */ /* 0x006fea0003800000 */
[----:B------:R-:W-:Y:S02]  /*00a0*/  ULDC.64 UR4, c[0x0][0x198] ;  /* 0x0000660000047ab9 */ /* 0x000fe40000000a00 */
[----:B------:R-:W-:Y:S02]  /*00b0*/  UIADD3 UR6, UP0, UR4, 0xf0, URZ ;  /* 0x000000f004067890 */ /* 0x000fe4000ff1e03f */
[----:B------:R-:W-:Y:S02]  /*00c0*/  UIADD3 UR4, UP1, UR4, 0x1f0, URZ ;  /* 0x000001f004047890 */ /* 0x000fe4000ff3e03f */
[----:B------:R-:W-:Y:S02]  /*00d0*/  UIADD3.X UR7, URZ, UR5, URZ, UP0, !UPT ;  /* 0x000000053f077290 */ /* 0x000fe400087fe43f */
[----:B------:R-:W-:-:S07]  /*00e0*/  UIADD3.X UR5, URZ, UR5, URZ, UP1, !UPT ;  /* 0x000000053f057290 */ /* 0x000fce0008ffe43f */
[----:B------:R0:W-:Y:S02]  /*00f0*/  UTMACCTL.PF [UR6] ;  /* 0x00000000060079b9 */ /* 0x0001e40008040000 */
[----:B------:R0:W-:Y:S02]  /*0100*/  UTMACCTL.PF [UR4] ;  /* 0x00000000040079b9 */ /* 0x0001e40008040000 */
[----:B0-----:R-:W-:Y:S01]  /*0110*/  NOP ;  /* 0x0000000000007918 */ /* 0x001fe20000000000 */
.L_x_1:
[----:B------:R-:W-:Y:S05]  /*0120*/  BSYNC B0 ;  /* 0x0000000000007941 */ /* 0x000fea0003800000 */
.L_x_0:
[----:B------:R-:W0:Y:S02]  /*0130*/  SHFL.IDX PT, R3, R2, RZ, 0x1f ;  /* 0x00001fff02037589 */ /* 0x000e2400000e0000 */
[----:B0-----:R-:W-:-:S13]  /*0140*/  ISETP.NE.AND P0, PT, R3, RZ, PT ;  /* 0x000000ff0300720c */ /* 0x001fda0003f05270 */
[----:B------:R-:W-:Y:S05]  /*0150*/  @P0 BRA `(.L_x_2) ;  /* 0x00000004006c0947 */ /* 0x000fea0003800000 */
[----:B------:R-:W-:Y:S01]  /*0160*/  ELECT P0, URZ, PT ;  /* 0x00000000003f782f */ /* 0x000fe20003800000 */
[----:B------:R-:W-:-:S12]  /*0170*/  BSSY B0, `(.L_x_2) ;  /* 0x0000059000007945 */ /* 0x000fd80003800000 */
[----:B------:R-:W-:Y:S05]  /*0180*/  @!P0 BRA `(.L_x_3) ;  /* 0x00000004005c8947 */ /* 0x000fea0003800000 */
[----:B------:R-:W0:Y:S01]  /*0190*/  S2UR UR8, SR_CgaCtaId ;  /* 0x00000000000879c3 */ /* 0x000e220000008800 */
[----:B------:R-:W-:Y:S01]  /*01a0*/  UMOV UR4, 0x400 ;  /* 0x0000040000047882 */ /* 0x000fe20000000000 */
[----:B------:R-:W-:Y:S01]  /*01b0*/  UMOV UR5, 0x1 ;  /* 0x0000000100057882 */ /* 0x000fe20000000000 */
[----:B------:R-:W-:Y:S02]  /*01c0*/  UMOV UR6, 0x6 ;  /* 0x0000000600067882 */ /* 0x000fe40000000000 */
[----:B------:R-:W-:-:S04]  /*01d0*/  UIADD3 UR6, -UR6, 0x100000, URZ ;  /* 0x0010000006067890 */ /* 0x000fc8000fffe13f */
[----:B------:R-:W-:Y:S02]  /*01e0*/  USHF.L.U32 UR7, UR6, 0xb, URZ ;  /* 0x0000000b06077899 */ /* 0x000fe4000800063f */
[----:B------:R-:W-:Y:S02]  /*01f0*/  USHF.L.U32 UR6, UR6, 0x1, URZ ;  /* 0x0000000106067899 */ /* 0x000fe4000800063f */
[----:B0-----:R-:W-:Y:S02]  /*0200*/  ULEA UR8, UR8, UR4, 0x18 ;  /* 0x0000000408087291 */ /* 0x001fe4000f8ec03f */
[----:B------:R-:W-:-:S04]  /*0210*/  UIADD3 UR4, -UR5, 0x100000, URZ ;  /* 0x0010000005047890 */ /* 0x000fc8000fffe13f */
[----:B------:R-:W-:Y:S02]  /*0220*/  USHF.L.U32 UR5, UR4, 0xb, URZ ;  /* 0x0000000b04057899 */ /* 0x000fe4000800063f */
[----:B------:R-:W-:Y:S01]  /*0230*/  USHF.L.U32 UR4, UR4, 0x1, URZ ;  /* 0x0000000104047899 */ /* 0x000fe2000800063f */
[----:B------:R-:W0:Y:S11]  /*0240*/  FENCE.VIEW.ASYNC.S ;  /* 0x00000000000073c6 */ /* 0x000e360000000000 */
[----:B0-----:R0:W1:Y:S01]  /*0250*/  SYNCS.EXCH.64 URZ, [UR8], UR4 ;  /* 0x00000004083f75b2 */ /* 0x0010620008000100 */
[----:B------:R0:W2:Y:S01]  /*0260*/  SYNCS.EXCH.64 URZ, [UR8+0x128], UR6 ;  /* 0x00012806083f75b2 */ /* 0x0000a20008000100 */
[----:B------:R0:W3:Y:S01]  /*0270*/  SYNCS.EXCH.64 URZ, [UR8+0x8], UR4 ;  /* 0x00000804083f75b2 */ /* 0x0000e20008000100 */
[----:B------:R0:W4:Y:S01]  /*0280*/  SYNCS.EXCH.64 URZ, [UR8+0x130], UR6 ;  /* 0x00013006083f75b2 */ /* 0x0001220008000100 */
[----:B------:R0:W0:Y:S01]  /*0290*/  SYNCS.EXCH.64 URZ, [UR8+0x10], UR4 ;  /* 0x00001004083f75b2 */ /* 0x0000220008000100 */
        /* <DEDUP_REMOVED lines=69> */
[----:B-1234-:R-:W-:Y:S01]  /*06f0*/  NOP ;  /* 0x0000000000007918 */ /* 0x01efe20000000000 */
.L_x_3:
[----:B0-----:R-:W-:Y:S05]  /*0700*/  BSYNC B0 ;  /* 0x0000000000007941 */ /* 0x001fea0003800000 */
.L_x_2:
[----:B------:R-:W-:Y:S01]  /*0710*/  SHF.R.S32.HI R5, RZ, 0x1f, R0 ;  /* 0x0000001fff057819 */ /* 0x000fe20000011400 */
[----:B------:R-:W0:Y:S01]  /*0720*/  SHFL.IDX PT, R2, R2, RZ, 0x1f ;  /* 0x00001fff02027589 */ /* 0x000e2200000e0000 */
[----:B------:R-:W1:Y:S01]  /*0730*/  S2UR UR8, SR_CTAID.X ;  /* 0x00000000000879c3 */ /* 0x000e620000002500 */
[----:B------:R-:W-:Y:S02]  /*0740*/  ELECT P0, URZ, PT ;  /* 0x00000000003f782f */ /* 0x000fe40003800000 */
[----:B------:R-:W-:Y:S01]  /*0750*/  LEA.HI R5, R5, R0, RZ, 0x7 ;  /* 0x0000000005057211 */ /* 0x000fe200078f38ff */
[----:B------:R-:W2:Y:S01]  /*0760*/  S2R R8, SR_CTAID.Y ;  /* 0x0000000000087919 */ /* 0x000ea20000002600 */
[----:B------:R-:W-:Y:S01]  /*0770*/  ULDC UR4, c[0x0][0x150] ;  /* 0x0000540000047ab9 */ /* 0x000fe20000000800 */
[----:B------:R-:W-:Y:S01]  /*0780*/  VIADD R16, R4, 0xffffffff ;  /* 0xffffffff04107836 */ /* 0x000fe20000000000 */
[----:B------:R-:W-:Y:S01]  /*0790*/  LOP3.LUT R5, R5, 0xffffff80, RZ, 0xc0, !PT ;  /* 0xffffff8005057812 */ /* 0x000fe200078ec0ff */
[----:B------:R-:W-:Y:S01]  /*07a0*/  NOP ;  /* 0x0000000000007918 */ /* 0x000fe20000000000 */
[----:B------:R-:W3:Y:S01]  /*07b0*/  LDC R12, c[0x0][0x144] ;  /* 0x00005100ff0c7b82 */ /* 0x000ee20000000800 */
[----:B------:R-:W-:Y:S01]  /*07c0*/  NOP ;  /* 0x0000000000007918 */ /* 0x000fe20000000000 */
[----:B------:R-:W-:Y:S01]  /*07d0*/  ISETP.GE.U32.AND P6, PT, R16, 0x2, PT ;  /* 0x000000021000780c */ /* 0x000fe20003fc6070 */
[----:B------:R-:W-:Y:S01]  /*07e0*/  IMAD.IADD R5, R0, 0x1, -R5 ;  /* 0x0000000100057824 */ /* 0x000fe200078e0a05 */
[----:B------:R-:W-:-:S04]  /*07f0*/  ISETP.NE.AND P3, PT, R4, RZ, PT ;  /* 0x000000ff0400720c */ /* 0x000fc80003f65270 */
[----:B------:R-:W-:Y:S01]  /*0800*/  SHF.R.S32.HI R6, RZ, 0x1f, R5 ;  /* 0x0000001fff067819 */ /* 0x000fe20000011405 */
[----:B------:R-:W4:Y:S03]  /*0810*/  LDC R14, c[0x0][0x140] ;  /* 0x00005000ff0e7b82 */ /* 0x000f260000000800 */
[----:B------:R-:W-:Y:S02]  /*0820*/  LEA.HI R6, R6, R5, RZ, 0x3 ;  /* 0x0000000506067211 */ /* 0x000fe400078f18ff */
[----:B0-----:R-:W-:Y:S02]  /*0830*/  ISETP.NE.OR P0, PT, R2, RZ, !P0 ;  /* 0x000000ff0200720c */ /* 0x001fe40004705670 */
[--C-:B------:R-:W-:Y:S02]  /*0840*/  SHF.R.S32.HI R2, RZ, 0x3, R6.reuse ;  /* 0x00000003ff027819 */ /* 0x100fe40000011406 */
[----:B------:R-:W-:-:S02]  /*0850*/  SHF.R.S32.HI R11, RZ, 0x1f, R6 ;  /* 0x0000001fff0b7819 */ /* 0x000fc40000011406 */
[----:B------:R-:W-:Y:S02]  /*0860*/  SHF.R.S32.HI R6, RZ, 0x1f, R3 ;  /* 0x0000001fff067819 */ /* 0x000fe40000011403 */
[----:B-1----:R-:W-:Y:S02]  /*0870*/  I2FP.F32.U32 R10, UR8 ;  /* 0x00000008000a7c45 */ /* 0x002fe40008201000 */
[----:B------:R-:W-:Y:S02]  /*0880*/  LEA.HI R11, R11, R2, RZ, 0x2 ;  /* 0x000000020b0b7211 */ /* 0x000fe400078f10ff */
[----:B------:R-:W-:Y:S01]  /*0890*/  LEA.HI R6, R6, R3, RZ, 0x2 ;  /* 0x0000000306067211 */ /* 0x000fe200078f10ff */
[----:B------:R-:W-:Y:S01]  /*08a0*/  FMUL R10, R10, UR4 ;  /* 0x000000040a0a7c20 */ /* 0x000fe20008400000 */
[----:B------:R-:W-:Y:S01]  /*08b0*/  LOP3.LUT R11, R11, 0xfffffffc, RZ, 0xc0, !PT ;  /* 0xfffffffc0b0b7812 */ /* 0x000fe200078ec0ff */
[----:B------:R-:W-:Y:S01]  /*08c0*/  VOTEU.ALL UP0, P0 ;  /* 0x00000000003f7886 */ /* 0x000fe20000000000 */
[----:B------:R-:W-:Y:S01]  /*08d0*/  LOP3.LUT R6, R6, 0x3ffffffc, RZ, 0xc0, !PT ;  /* 0x3ffffffc06067812 */ /* 0x000fe200078ec0ff */
[----:B------:R-:W-:Y:S01]  /*08e0*/  ULDC UR4, c[0x0][0x154] ;  /* 0x0000550000047ab9 */ /* 0x000fe20000000800 */
[----:B--2---:R-:W-:Y:S01]  /*08f0*/  I2FP.F32.U32 R13, R8 ;  /* 0x00000008000d7245 */ /* 0x004fe20000201000 */
[----:B------:R-:W0:Y:S01]  /*0900*/  F2I.U32.TRUNC.NTZ R10, R10 ;  /* 0x0000000a000a7305 */ /* 0x000e22000020f000 */
[----:B------:R-:W-:Y:S01]  /*0910*/  IMAD.IADD R11, R2, 0x1, -R11 ;  /* 0x00000001020b7824 */ /* 0x000fe200078e0a0b */
[----:B------:R-:W1:Y:S01]  /*0920*/  @!UP0 S2UR UR7, SR_CgaCtaId ;  /* 0x00000000000789c3 */ /* 0x000e620000008800 */
[----:B------:R-:W-:-:S02]  /*0930*/  IMAD.IADD R6, R3, 0x1, -R6 ;  /* 0x0000000103067824 */ /* 0x000fc400078e0a06 */
[----:B------:R-:W-:Y:S01]  /*0940*/  FMUL R13, R13, UR4 ;  /* 0x000000040d0d7c20 */ /* 0x000fe20008400000 */
[----:B------:R-:W-:Y:S01]  /*0950*/  UMOV UR4, 0x20 ;  /* 0x0000002000047882 */ /* 0x000fe20000000000 */
[----:B------:R-:W-:Y:S01]  /*0960*/  @!UP0 UMOV UR6, 0x400 ;  /* 0x0000040000068882 */ /* 0x000fe20000000000 */
[----:B------:R-:W-:Y:S01]  /*0970*/  IMAD R6, R6, 0x4, R11 ;  /* 0x0000000406067824 */ /* 0x000fe200078e020b */
[----:B------:R-:W-:-:S04]  /*0980*/  @!UP0 UIADD3 UR4, -UR4, 0x100000, URZ ;  /* 0x0010000004048890 */ /* 0x000fc8000fffe13f */
[----:B------:R-:W-:Y:S02]  /*0990*/  @!UP0 USHF.L.U32 UR5, UR4, 0xb, URZ ;  /* 0x0000000b04058899 */ /* 0x000fe4000800063f */
[----:B------:R-:W-:Y:S01]  /*09a0*/  @!UP0 USHF.L.U32 UR4, UR4, 0x1, URZ ;  /* 0x0000000104048899 */ /* 0x000fe2000800063f */
[----:B----4-:R-:W-:Y:S01]  /*09b0*/  ISETP.EQ.U32.AND P2, PT, R14, 0x1, PT ;  /* 0x000000010e00780c */ /* 0x010fe20003f42070 */
[----:B------:R-:W2:Y:S01]  /*09c0*/  LDC R11, c[0x0][0x148] ;  /* 0x00005200ff0b7b82 */ /* 0x000ea20000000800 */
[----:B------:R-:W4:Y:S01]  /*09d0*/  F2I.U32.TRUNC.NTZ R13, R13 ;  /* 0x0000000d000d7305 */ /* 0x000f22000020f000 */
[----:B------:R-:W-:Y:S01]  /*09e0*/  LEA.HI R2, R6, R6, RZ, 0x1 ;  /* 0x0000000606027211 */ /* 0x000fe200078f08ff */
[----:B------:R-:W-:Y:S01]  /*09f0*/  VOTEU.ALL UP1, P0 ;  /* 0x00000000003f7886 */ /* 0x000fe20000020000 */
[----:B0-----:R-:W-:Y:S02]  /*0a00*/  IMAD.MOV R15, RZ, RZ, -R10 ;  /* 0x000000ffff0f7224 */ /* 0x001fe400078e0a0a */
[----:B------:R-:W-:-:S02]  /*0a10*/  LOP3.LUT R3, R2, 0xfffffffe, RZ, 0xc0, !PT ;  /* 0xfffffffe02037812 */ /* 0x000fc400078ec0ff */
[----:B------:R-:W-:Y:S01]  /*0a20*/  SHF.R.S32.HI R2, RZ, 0x1f, R7 ;  /* 0x0000001fff027819 */ /* 0x000fe20000011407 */
[----:B---3--:R-:W-:Y:S02]  /*0a30*/  IMAD R10, R12, R15, UR8 ;  /* 0x000000080c0a7e24 */ /* 0x008fe4000f8e020f */
[----:B------:R-:W-:Y:S01]  /*0a40*/  IMAD.IADD R3, R6, 0x1, -R3 ;  /* 0x0000000106037824 */ /* 0x000fe200078e0a03 */
[----:B------:R-:W-:-:S04]  /*0a50*/  LEA.HI R2, R2, R7, RZ, 0x2 ;  /* 0x0000000702027211 */ /* 0x000fc800078f10ff */
[----:B------:R-:W-:Y:S01]  /*0a60*/  ISETP.NE.AND P4, PT, R3, R10, PT ;  /* 0x0000000a0300720c */ /* 0x000fe20003f85270 */
[----:B------:R-:W-:Y:S01]  /*0a70*/  IMAD.SHL.U32 R3, R6, 0x4, RZ ;  /* 0x0000000406037824 */ /* 0x000fe200078e00ff */
[----:B------:R-:W-:Y:S01]  /*0a80*/  LOP3.LUT R2, R2, 0xfffffffc, RZ, 0xc0, !PT ;  /* 0xfffffffc02027812 */ /* 0x000fe200078ec0ff */
[----:B----4-:R-:W-:Y:S01]  /*0a90*/  IMAD.MOV R20, RZ, RZ, -R13 ;  /* 0x000000ffff147224 */ /* 0x010fe200078e0a0d */
[----:B-1----:R-:W-:Y:S02]  /*0aa0*/  @!UP0 ULEA UR6, UR7, UR6, 0x18 ;  /* 0x0000000607068291 */ /* 0x002fe4000f8ec03f */
[----:B------:R-:W-:Y:S01]  /*0ab0*/  LOP3.LUT R3, R6, 0xc, R3, 0x78, !PT ;  /* 0x0000000c06037812 */ /* 0x000fe200078e7803 */
[----:B------:R-:W-:Y:S01]  /*0ac0*/  IMAD.IADD R7, R7, 0x1, -R2 ;  /* 0x0000000107077824 */ /* 0x000fe200078e0a02 */
[----:B------:R-:W-:Y:S01]  /*0ad0*/  VOTEU.ALL UP0, P0 ;  /* 0x00000000003f7886 */ /* 0x000fe20000000000 */
[----:B--2---:R-:W-:Y:S01]  /*0ae0*/  IMAD R13, R11, R20, R8 ;  /* 0x000000140b0d7224 */ /* 0x004fe200078e0208 */
[----:B------:R-:W-:Y:S01]  /*0af0*/  LOP3.LUT P0, RZ, R5, 0x7, RZ, 0xc0, !PT ;  /* 0x0000000705ff7812 */ /* 0x000fe2000780c0ff */
[----:B------:R-:W-:Y:S01]  /*0b00*/  IMAD.MOV.U32 R6, RZ, RZ, 0x1 ;  /* 0x00000001ff067424 */ /* 0x000fe200078e00ff */
[----:B------:R-:W-:-:S02]  /*0b10*/  ISETP.NE.AND P1, PT, R7, 0x3, PT ;  /* 0x000000030700780c */ /* 0x000fc40003f25270 */
[----:B------:R-:W-:Y:S02]  /*0b20*/  @P4 LEA.HI R2, R3, R3, RZ, 0x1 ;  /* 0x0000000303024211 */ /* 0x000fe400078f08ff */
[----:B------:R-:W-:Y:S01]  /*0b30*/  ISETP.EQ.OR P1, PT, R7, RZ, !P1 ;  /* 0x000000ff0700720c */ /* 0x000fe20004f22670 */
[----:B------:R-:W0:Y:S02]  /*0b40*/  FENCE.VIEW.ASYNC.S ;  /* 0x00000000000073c6 */ /* 0x000e240000000000 */
[----:B0-----:R0:W1:Y:S01]  /*0b50*/  @!UP0 SYNCS.EXCH.64 URZ, [UR6+0x260], UR4 ;  /* 0x00026004063f85b2 */ /* 0x0010620008000100 */
[----:B------:R-:W-:Y:S02]  /*0b60*/  @P4 SHF.R.S32.HI R2, RZ, 0x1, R2 ;  /* 0x00000001ff024819 */ /* 0x000fe40000011402 */
[----:B------:R-:W-:Y:S02]  /*0b70*/  ISETP.LT.U32.AND P0, PT, R3, 0x4, !P0 ;  /* 0x000000040300780c */ /* 0x000fe40004701070 */
[----:B------:R-:W-:-:S02]  /*0b80*/  @P4 ISETP.NE.AND P5, PT, R2, R13, PT ;  /* 0x0000000d0200420c */ /* 0x000fc40003fa5270 */
[----:B------:R-:W-:Y:S02]  /*0b90*/  ISETP.EQ.AND P1, PT, R4, RZ, P1 ;  /* 0x000000ff0400720c */ /* 0x000fe40000f22270 */
[----:B------:R-:W-:Y:S02]  /*0ba0*/  SEL R5, RZ, 0x1, !P0 ;  /* 0x00000001ff057807 */ /* 0x000fe40004000000 */
[----:B------:R-:W-:Y:S02]  /*0bb0*/  @P4 SEL R6, RZ, 0x1, P5 ;  /* 0x00000001ff064807 */ /* 0x000fe40002800000 */
[----:B------:R-:W-:Y:S02]  /*0bc0*/  SEL R2, RZ, 0x1, !P1 ;  /* 0x00000001ff027807 */ /* 0x000fe40004800000 */
[----:B------:R-:W-:Y:S01]  /*0bd0*/  LOP3.LUT R6, R6, R5, RZ, 0xc0, !PT ;  /* 0x0000000506067212 */ /* 0x000fe200078ec0ff */
[----:B------:R0:W2:Y:S01]  /*0be0*/  @!UP1 SYNCS.EXCH.64 URZ, [UR6+0x268], UR4 ;  /* 0x00026804063f95b2 */ /* 0x0000a20008000100 */
[----:B------:R-:W-:Y:S01]  /*0bf0*/  SEL R2, R2, 0x2, P6 ;  /* 0x0000000202027807 */ /* 0x000fe20003000000 */
[----:B------:R-:W-:Y:S01]  /*0c00*/  NOP ;  /* 0x0000000000007918 */ /* 0x000fe20000000000 */
[----:B------:R-:W-:Y:S05]  /*0c10*/  @!P2 BRA `(.L_x_4) ;  /* 0x000000000008a947 */ /* 0x000fea0003800000 */
[----:B-12---:R-:W-:Y:S01]  /*0c20*/  UCGABAR_ARV ;  /* 0x00000000000079c7 */ /* 0x006fe20008000000 */
[----:B------:R-:W-:Y:S05]  /*0c30*/  BRA `(.L_x_5) ;  /* 0x0000000000047947 */ /* 0x000fea0003800000 */
.L_x_4:
[----:B-12---:R-:W-:Y:S01]  /*0c40*/  NOP ;  /* 0x0000000000007918 */ /* 0x006fe20000000000 */
.L_x_5:
[----:B------:R-:W1:Y:S01]  /*0c50*/  LDC R4, c[0x0][0x65c] ;  /* 0x00019700ff047b82 */ /* 0x000e620000000800 */
[----:B------:R-:W-:Y:S01]  /*0c60*/  IMAD.MOV.U32 R5, RZ, RZ, RZ ;  /* 0x000000ffff057224 */ /* 0x000fe200078e00ff */
[----:B-1----:R-:W-:Y:S01]  /*0c70*/  ISETP.NE.AND P4, PT, R4, 0x1, PT ;  /* 0x000000010400780c */ /* 0x002fe20003f85270 */
[----:B------:R-:W-:-:S12]  /*0c80*/  IMAD.U32 R4, RZ, RZ, UR8 ;  /* 0x00000008ff047e24 */ /* 0x000fd8000f8e00ff */
[----:B------:R-:W1:Y:S01]  /*0c90*/  @P4 LDC R15, c[0x0][0x10] ;  /* 0x00000400ff0f4b82 */ /* 0x000e620000000800 */
[----:B------:R-:W-:Y:S02]  /*0ca0*/  @P4 IMAD.MOV.U32 R9, RZ, RZ, RZ ;  /* 0x000000ffff094224 */ /* 0x000fe400078e00ff */
[----:B------:R-:W-:-:S05]  /*0cb0*/  @P4 IMAD.MOV.U32 R17, RZ, RZ, RZ ;  /* 0x000000ffff114224 */ /* 0x000fca00078e00ff */
[----:B------:R-:W2:Y:S01]  /*0cc0*/  @!P4 LDC R13, c[0x0][0xc] ;  /* 0x00000300ff0dcb82 */ /* 0x000ea20000000800 */
[----:B-1----:R-:W-:-:S04]  /*0cd0*/  @P4 IMAD.WIDE.U32 R14, R15, UR8, R8 ;  /* 0x000000080f0e4c25 */ /* 0x002fc8000f8e0008 */
[----:B--2---:R-:W-:-:S04]  /*0ce0*/  @!P4 IMAD.WIDE.U32 R12, R8, R13, R4 ;  /* 0x0000000d080cc225 */ /* 0x004fc800078e0004 */
[----:B------:R-:W-:Y:S02]  /*0cf0*/  @P4 IMAD.MOV.U32 R4, RZ, RZ, R14 ;  /* 0x000000ffff044224 */ /* 0x000fe400078e000e */
[----:B------:R-:W-:Y:S02]  /*0d00*/  @P4 IMAD.IADD R5, R15, 0x1, R17 ;  /* 0x000000010f054824 */ /* 0x000fe400078e0211 */
[----:B------:R-:W-:Y:S02]  /*0d10*/  @!P4 IMAD.MOV.U32 R4, RZ, RZ, R12 ;  /* 0x000000ffff04c224 */ /* 0x000fe400078e000c */
[----:B------:R-:W-:Y:S01]  /*0d20*/  @!P4 IMAD.MOV.U32 R5, RZ, RZ, R13 ;  /* 0x000000ffff05c224 */ /* 0x000fe200078e000d */
[----:B------:R-:W-:Y:S06]  /*0d30*/  @!P2 BRA `(.L_x_6) ;  /* 0x00000000000ca947 */ /* 0x000fec0003800000 */
[----:B------:R-:W-:Y:S01]  /*0d40*/  UCGABAR_WAIT ;  /* 0x0000000000007dc7 */ /* 0x000fe20008000000 */
[----:B------:R-:W-:Y:S01]  /*0d50*/  CCTL.IVALL ;  /* 0x00000000ff00798f */ /* 0x000fe20002000000 */
[----:B------:R-:W-:Y:S05]  /*0d60*/  BRA `(.L_x_7) ;  /* 0x0000000000047947 */ /* 0x000fea0003800000 */
.L_x_6:
[----:B------:R-:W-:Y:S06]  /*0d70*/  BAR.SYNC.DEFER_BLOCKING 0x0 ;  /* 0x0000000000007b1d */ /* 0x000fec0000010000 */
.L_x_7:
[----:B------:R-:W-:Y:S05]  /*0d80*/  @!P3 BRA `(.L_x_8) ;  /* 0x0000004800dcb947 */ /* 0x000fea0003800000 */
[----:B------:R-:W-:-:S13]  /*0d90*/  ISETP.GT.U32.AND P0, PT, R16, 0x1, PT ;  /* 0x000000011000780c */ /* 0x000fda0003f04070 */
[----:B0-----:R-:W-:Y:S05]  /*0da0*/  @P0 EXIT ;  /* 0x000000000000094d */ /* 0x001fea0003800000 */
[----:B------:R-:W-:Y:S01]  /*0db0*/  ULDC.64 UR4, c[0x0][0x650] ;  /* 0x0001940000047ab9 */ /* 0x000fe20000000a00 */
[----:B------:R-:W-:Y:S01]  /*0dc0*/  PRMT R14, RZ, 0x7610, R14 ;  /* 0x00007610ff0e7816 */ /* 0x000fe2000000000e */
[----:B------:R-:W-:Y:S01]  /*0dd0*/  IMAD.MOV.U32 R71, RZ, RZ, -0x1 ;  /* 0xffffffffff477424 */ /* 0x000fe200078e00ff */
[----:B------:R-:W-:Y:S01]  /*0de0*/  ISETP.GE.U32.AND P0, PT, R4, UR4, PT ;  /* 0x0000000404007c0c */ /* 0x000fe2000bf06070 */
[----:B------:R-:W-:Y:S02]  /*0df0*/  IMAD.MOV.U32 R15, RZ, RZ, -0x1 ;  /* 0xffffffffff0f7424 */ /* 0x000fe400078e00ff */
[----:B------:R-:W-:Y:S01]  /*0e00*/  IMAD.MOV.U32 R73, RZ, RZ, -0x1 ;  /* 0xffffffffff497424 */ /* 0x000fe200078e00ff */
[----:B------:R-:W-:-:S13]  /*0e10*/  ISETP.GE.U32.AND.EX P0, PT, R5, UR5, PT, P0 ;  /* 0x0000000505007c0c */ /* 0x000fda000bf06100 */
[----:B------:R-:W-:Y:S05]  /*0e20*/  @P0 BRA `(.L_x_9) ;  /* 0x0000000400240947 */ /* 0x000fea0003800000 */
[----:B------:R-:W0:Y:S01]  /*0e30*/  LDC.64 R22, c[0x0][0x628] ;  /* 0x00018a00ff167b82 */ /* 0x000e220000000a00 */
[----:B------:R-:W-:Y:S02]  /*0e40*/  IMAD.MOV.U32 R12, RZ, RZ, R4 ;  /* 0x000000ffff0c7224 */ /* 0x000fe400078e0004 */
[----:B------:R-:W-:-:S05]  /*0e50*/  IMAD.MOV.U32 R13, RZ, RZ, R5 ;  /* 0x000000ffff0d7224 */ /* 0x000fca00078e0005 */
[----:B------:R-:W1:Y:S08]  /*0e60*/  LDC R18, c[0x0][0x630] ;  /* 0x00018c00ff127b82 */ /* 0x000e700000000800 */
[----:B------:R-:W2:Y:S01]  /*0e70*/  LDC.64 R24, c[0x0][0x620] ;  /* 0x00018800ff187b82 */ /* 0x000ea20000000a00 */
[----:B0-----:R-:W-:-:S04]  /*0e80*/  ISETP.NE.U32.AND P0, PT, R22, RZ, PT ;  /* 0x000000ff1600720c */ /* 0x001fc80003f05070 */
[----:B------:R-:W-:-:S13]  /*0e90*/  ISETP.NE.AND.EX P0, PT, R23, RZ, PT, P0 ;  /* 0x000000ff1700720c */ /* 0x000fda0003f05300 */
[----:B-12---:R-:W-:Y:S05]  /*0ea0*/  @!P0 BRA `(.L_x_10) ;  /* 0x0000000000288947 */ /* 0x006fea0003800000 */
[----:B------:R-:W0:Y:S02]  /*0eb0*/  LDC R7, c[0x0][0x634] ;  /* 0x00018d00ff077b82 */ /* 0x000e240000000800 */
[----:B0-----:R-:W-:-:S05]  /*0ec0*/  IADD3 R7, P0, R4, R7, RZ ;  /* 0x0000000704077210 */ /* 0x001fca0007f1e0ff */
[----:B------:R-:W-:-:S04]  /*0ed0*/  IMAD.X R19, RZ, RZ, R5, P0 ;  /* 0x000000ffff137224 */ /* 0x000fc800000e0605 */
[----:B------:R-:W-:-:S04]  /*0ee0*/  IMAD.WIDE.U32 R12, R19, R22, RZ ;  /* 0x00000016130c7225 */ /* 0x000fc800078e00ff */
[----:B------:R-:W-:-:S04]  /*0ef0*/  IMAD.WIDE.U32 R14, P0, R7, R23, R12 ;  /* 0x00000017070e7225 */ /* 0x000fc8000780000c */
[----:B------:R-:W-:-:S04]  /*0f00*/  IMAD.WIDE.U32 R12, R7, R22, RZ ;  /* 0x00000016070c7225 */ /* 0x000fc800078e00ff */
[----:B------:R-:W-:Y:S01]  /*0f10*/  IMAD.X R17, RZ, RZ, RZ, P0 ;  /* 0x000000ffff117224 */ /* 0x000fe200000e06ff */
[----:B------:R-:W-:Y:S01]  /*0f20*/  IADD3 RZ, P0, R13, R14, RZ ;  /* 0x0000000e0dff7210 */ /* 0x000fe20007f1e0ff */
[----:B------:R-:W-:-:S04]  /*0f30*/  IMAD.MOV.U32 R16, RZ, RZ, R15 ;  /* 0x000000ffff107224 */ /* 0x000fc800078e000f */
[----:B------:R-:W-:-:S08]  /*0f40*/  IMAD.WIDE.U32.X R12, R19, R23, R16, P0 ;  /* 0x00000017130c7225 */ /* 0x000fd000000e0410 */
.L_x_10:
[----:B------:R-:W0:Y:S01]  /*0f50*/  LDC.64 R28, c[0x0][0x640] ;  /* 0x00019000ff1c7b82 */ /* 0x000e220000000a00 */
[--C-:B------:R-:W-:Y:S01]  /*0f60*/  SHF.R.U64 R73, R12, R18, R13.reuse ;  /* 0x000000120c497219 */ /* 0x100fe2000000120d */
[----:B------:R-:W-:Y:S01]  /*0f70*/  IMAD R27, R11, R20, R8 ;  /* 0x000000140b1b7224 */ /* 0x000fe200078e0208 */
[----:B------:R-:W-:Y:S01]  /*0f80*/  SHF.R.U32.HI R7, RZ, R18, R13 ;  /* 0x00000012ff077219 */ /* 0x000fe2000001160d */
[----:B------:R-:W-:Y:S01]  /*0f90*/  IMAD.MOV.U32 R23, RZ, RZ, 0x1 ;  /* 0x00000001ff177424 */ /* 0x000fe200078e00ff */
[----:B------:R-:W-:-:S03]  /*0fa0*/  IADD3 R9, P0, RZ, -R73, RZ ;  /* 0x80000049ff097210 */ /* 0x000fc60007f1e0ff */
[----:B------:R-:W1:Y:S02]  /*0fb0*/  LDC R22, c[0x0][0x618] ;  /* 0x00018600ff167b82 */ /* 0x000e640000000800 */
[----:B------:R-:W-:Y:S02]  /*0fc0*/  IMAD.X R7, RZ, RZ, ~R7, P0 ;  /* 0x000000ffff077224 */ /* 0x000fe400000e0e07 */
[----:B------:R-:W-:-:S04]  /*0fd0*/  IMAD.WIDE.U32 R12, R9, R24, R4 ;  /* 0x00000018090c7225 */ /* 0x000fc800078e0004 */
[----:B------:R-:W2:Y:S01]  /*0fe0*/  LDC R18, c[0x0][0x608] ;  /* 0x00018200ff127b82 */ /* 0x000ea20000000800 */
[----:B------:R-:W-:Y:S02]  /*0ff0*/  IMAD R14, R7, R24, RZ ;  /* 0x00000018070e7224 */ /* 0x000fe400078e02ff */
[----:B------:R-:W-:Y:S02]  /*1000*/  IMAD.MOV.U32 R7, RZ, RZ, -0x1 ;  /* 0xffffffffff077424 */ /* 0x000fe400078e00ff */
[----:B------:R-:W-:-:S03]  /*1010*/  IMAD R9, R9, R25, R14 ;  /* 0x0000001909097224 */ /* 0x000fc600078e020e */
[----:B------:R-:W3:Y:S01]  /*1020*/  LDC R26, c[0x0][0x658] ;  /* 0x00019600ff1a7b82 */ /* 0x000ee20000000800 */
[----:B------:R-:W-:Y:S01]  /*1030*/  IMAD.IADD R9, R13, 0x1, R9 ;  /* 0x000000010d097824 */ /* 0x000fe200078e0209 */
[----:B0-----:R-:W-:-:S04]  /*1040*/  ISETP.NE.U32.AND P0, PT, R28, RZ, PT ;  /* 0x000000ff1c00720c */ /* 0x001fc80003f05070 */
[----:B------:R-:W-:Y:S02]  /*1050*/  ISETP.NE.AND.EX P0, PT, R29, RZ, PT, P0 ;  /* 0x000000ff1d00720c */ /* 0x000fe40003f05300 */
[----:B------:R-:W0:Y:S01]  /*1060*/  LDC R24, c[0x0][0x600] ;  /* 0x00018000ff187b82 */ /* 0x000e220000000800 */
[-CC-:B-1----:R-:W-:Y:S02]  /*1070*/  SHF.R.U64 R16, R12, R22.reuse, R9.reuse ;  /* 0x000000160c107219 */ /* 0x182fe40000001209 */
[----:B------:R-:W-:-:S05]  /*1080*/  SHF.R.U32.HI R9, RZ, R22, R9 ;  /* 0x00000016ff097219 */ /* 0x000fca0000011609 */
[----:B------:R-:W1:Y:S01]  /*1090*/  LDC R19, c[0x0][0x648] ;  /* 0x00019200ff137b82 */ /* 0x000e620000000800 */
[-CC-:B--2---:R-:W-:Y:S02]  /*10a0*/  SHF.R.U64 R22, R16, R18.reuse, R9.reuse ;  /* 0x0000001210167219 */ /* 0x184fe40000001209 */
[----:B------:R-:W-:-:S05]  /*10b0*/  SHF.R.U32.HI R9, RZ, R18, R9 ;  /* 0x00000012ff097219 */ /* 0x000fca0000011609 */
[----:B------:R-:W2:Y:S01]  /*10c0*/  LDC R21, c[0x0][0x638] ;  /* 0x00018e00ff157b82 */ /* 0x000ea20000000800 */
[-CC-:B---3--:R-:W-:Y:S02]  /*10d0*/  SHF.R.U64 R18, R22, R26.reuse, R9.reuse ;  /* 0x0000001a16127219 */ /* 0x188fe40000001209 */
[-C--:B------:R-:W-:Y:S02]  /*10e0*/  SHF.L.U32 R7, R7, R26.reuse, RZ ;  /* 0x0000001a07077219 */ /* 0x080fe400000006ff */
[----:B------:R-:W-:Y:S01]  /*10f0*/  SHF.R.U32.HI R9, RZ, R26, R9 ;  /* 0x0000001aff097219 */ /* 0x000fe20000011609 */
[----:B------:R-:W-:Y:S01]  /*1100*/  IMAD.MOV.U32 R8, RZ, RZ, R18 ;  /* 0x000000ffff087224 */ /* 0x000fe200078e0012 */
[----:B------:R-:W-:Y:S01]  /*1110*/  LOP3.LUT R11, RZ, R7, RZ, 0x33, !PT ;  /* 0x00000007ff0b7212 */ /* 0x000fe200078e33ff */
[----:B------:R-:W3:Y:S01]  /*1120*/  LDC R25, c[0x0][0x610] ;  /* 0x00018400ff197b82 */ /* 0x000ee20000000800 */
[----:B------:R-:W-:Y:S05]  /*1130*/  @!P0 BRA `(.L_x_11) ;  /* 0x0000000000288947 */ /* 0x000fea0003800000 */
[----:B------:R-:W4:Y:S02]  /*1140*/  LDC R7, c[0x0][0x64c] ;  /* 0x00019300ff077b82 */ /* 0x000f240000000800 */
[----:B----4-:R-:W-:-:S05]  /*1150*/  IADD3 R7, P0, R18, R7, RZ ;  /* 0x0000000712077210 */ /* 0x010fca0007f1e0ff */
        /* <DEDUP_REMOVED lines=8> */
.L_x_11:
[----:B-1----:R-:W-:Y:S01]  /*11e0*/  SHF.R.U64 R9, R8, R19, R9 ;  /* 0x0000001308097219 */ /* 0x002fe20000001209 */
[----:B------:R-:W-:Y:S01]  /*11f0*/  IMAD.MOV.U32 R14, RZ, RZ, 0x1 ;  /* 0x00000001ff0e7424 */ /* 0x000fe200078e00ff */
[----:B------:R-:W-:Y:S01]  /*1200*/  LOP3.LUT R8, R22, R11, RZ, 0xc0, !PT ;  /* 0x0000000b16087212 */ /* 0x000fe200078ec0ff */
[----:B0-----:R-:W-:Y:S01]  /*1210*/  VIADD R11, R24, 0xffffffff ;  /* 0xffffffff180b7836 */ /* 0x001fe20000000000 */
[----:B------:R-:W-:Y:S01]  /*1220*/  SHF.L.U32 R7, R23, R26, RZ ;  /* 0x0000001a17077219 */ /* 0x000fe200000006ff */
[----:B------:R-:W-:Y:S01]  /*1230*/  IMAD.MOV R12, RZ, RZ, -R9 ;  /* 0x000000ffff0c7224 */ /* 0x000fe200078e0a09 */
[----:B------:R-:W-:Y:S02]  /*1240*/  SEL R10, R10, R27, !P4 ;  /* 0x0000001b0a0a7207 */ /* 0x000fe40006000000 */
[----:B------:R-:W-:Y:S01]  /*1250*/  LOP3.LUT R11, R16, R11, RZ, 0xc0, !PT ;  /* 0x0000000b100b7212 */ /* 0x000fe200078ec0ff */
[----:B------:R-:W-:Y:S02]  /*1260*/  IMAD R9, R7, R9, R8 ;  /* 0x0000000907097224 */ /* 0x000fe400078e0208 */
[----:B--2---:R-:W-:-:S02]  /*1270*/  IMAD R7, R12, R21, R18 ;  /* 0x000000150c077224 */ /* 0x004fc400078e0212 */
[----:B---3--:R-:W-:Y:S02]  /*1280*/  IMAD R10, R9, R25, R10 ;  /* 0x00000019090a7224 */ /* 0x008fe400078e020a */
[----:B------:R-:W-:-:S05]  /*1290*/  IMAD R7, R7, R24, R11 ;  /* 0x0000001807077224 */ /* 0x000fca00078e020b */
[----:B------:R-:W-:Y:S02]  /*12a0*/  SEL R15, R7, R10, !P4 ;  /* 0x0000000a070f7207 */ /* 0x000fe40006000000 */
[----:B------:R-:W-:-:S07]  /*12b0*/  SEL R71, R10, R7, !P4 ;  /* 0x000000070a477207 */ /* 0x000fce0006000000 */
.L_x_9:
[----:B------:R-:W-:-:S08]  /*12c0*/  NOP ;  /* 0x0000000000007918 */ /* 0x000fd00000000000 */
[----:B------:R-:W0:Y:S02]  /*12d0*/  USETMAXREG.TRY_ALLOC.CTAPOOL UP0, 0xe8 ;  /* 0x000000e8000079c8 */ /* 0x000e240008000600 */
[----:B0-----:R-:W-:-:S13]  /*12e0*/  PLOP3.LUT P0, PT, PT, PT, UP0, 0x80, 0x0 ;  /* 0x000000000000781c */ /* 0x001fda0003f0f008 */
[----:B------:R-:W-:Y:S05]  /*12f0*/  @!P0 BRA `(.L_x_9) ;  /* 0xfffffffc00f08947 */ /* 0x000fea000383ffff */
[----:B------:R-:W-:Y:S01]  /*1300*/  ULDC.64 UR4, c[0x0][0x598] ;  /* 0x0001660000047ab9 */ /* 0x000fe20000000a00 */
[----:B------:R-:W-:Y:S01]  /*1310*/  ULDC.64 UR18, c[0x0][0x208] ;  /* 0x0000820000127ab9 */ /* 0x000fe20000000a00 */
[----:B------:R-:W-:-:S04]  /*1320*/  ISETP.NE.U32.AND P0, PT, RZ, UR4, PT ;  /* 0x00000004ff007c0c */ /* 0x000fc8000bf05070 */
[----:B------:R-:W-:-:S13]  /*1330*/  ISETP.NE.AND.EX P0, PT, RZ, UR5, PT, P0 ;  /* 0x00000005ff007c0c */ /* 0x000fda000bf05300 */
[----:B------:R-:W-:Y:S05]  /*1340*/  @!P0 BRA `(.L_x_12) ;  /* 0x00000000001c8947 */ /* 0x000fea0003800000 */
[----:B------:R-:W0:Y:S02]  /*1350*/  LDC.64 R8, c[0x0][0x598] ;  /* 0x00016600ff087b82 */ /* 0x000e240000000a00 */
[----:B0-----:R-:W2:Y:S02]  /*1360*/  LDG.E.64 R8, desc[UR18][R8.64] ;  /* 0x0000001208087981 */ /* 0x001ea4000c1e1b00 */
[----:B--2---:R-:W-:-:S04]  /*1370*/  ISETP.NE.U32.AND P0, PT, R8, RZ, PT ;  /* 0x000000ff0800720c */ /* 0x004fc80003f05070 */
[----:B------:R-:W-:-:S13]  /*1380*/  ISETP.NE.AND.EX P0, PT, R9, RZ, PT, P0 ;  /* 0x000000ff0900720c */ /* 0x000fda0003f05300 */
[----:B------:R-:W-:Y:S05]  /*1390*/  @!P0 BRA `(.L_x_12) ;  /* 0x0000000000088947 */ /* 0x000fea0003800000 */
[----:B------:R0:W5:Y:S01]  /*13a0*/  LD.E R7, desc[UR18][R8.64] ;  /* 0x0000001208077980 */ /* 0x000162000c101900 */
[----:B------:R-:W-:Y:S05]  /*13b0*/  BRA `(.L_x_13) ;  /* 0x0000000000207947 */ /* 0x000fea0003800000 */
.L_x_12:
[----:B------:R-:W-:Y:S02]  /*13c0*/  ULDC.64 UR4, c[0x0][0x588] ;  /* 0x0001620000047ab9 */ /* 0x000fe40000000a00 */
[----:B------:R-:W-:-:S04]  /*13d0*/  ISETP.NE.U32.AND P0, PT, RZ, UR4, PT ;  /* 0x00000004ff007c0c */ /* 0x000fc8000bf05070 */
[----:B------:R-:W-:-:S13]  /*13e0*/  ISETP.NE.AND.EX P0, PT, RZ, UR5, PT, P0 ;  /* 0x00000005ff007c0c */ /* 0x000fda000bf05300 */
[----:B------:R-:W-:Y:S05]  /*13f0*/  @!P0 BRA `(.L_x_14) ;  /* 0x00000000000c8947 */ /* 0x000fea0003800000 */
[----:B------:R-:W0:Y:S02]  /*1400*/  LDC.64 R8, c[0x0][0x588] ;  /* 0x00016200ff087b82 */ /* 0x000e240000000a00 */
[----:B0-----:R1:W5:Y:S01]  /*1410*/  LDG.E R7, desc[UR18][R8.64] ;  /* 0x0000001208077981 */ /* 0x001362000c1e1900 */
[----:B------:R-:W-:Y:S05]  /*1420*/  BRA `(.L_x_13) ;  /* 0x0000000000047947 */ /* 0x000fea0003800000 */
.L_x_14:
[----:B------:R-:W2:Y:S02]  /*1430*/  LDC R7, c[0x0][0x580] ;  /* 0x00016000ff077b82 */ /* 0x000ea40000000800 */
.L_x_13:
[----:B------:R-:W-:Y:S02]  /*1440*/  ULDC.64 UR4, c[0x0][0x5a0] ;  /* 0x0001680000047ab9 */ /* 0x000fe40000000a00 */
[----:B------:R-:W-:-:S04]  /*1450*/  ISETP.NE.U32.AND P0, PT, RZ, UR4, PT ;  /* 0x00000004ff007c0c */ /* 0x000fc8000bf05070 */
[----:B------:R-:W-:-:S13]  /*1460*/  ISETP.NE.AND.EX P0, PT, RZ, UR5, PT, P0 ;  /* 0x00000005ff007c0c */ /* 0x000fda000bf05300 */
[----:B------:R-:W-:Y:S05]  /*1470*/  @!P0 BRA `(.L_x_15) ;  /* 0x00000000001c8947 */ /* 0x000fea0003800000 */
[----:B01----:R-:W0:Y:S02]  /*1480*/  LDC.64 R8, c[0x0][0x5a0] ;  /* 0x00016800ff087b82 */ /* 0x003e240000000a00 */
[----:B0-----:R-:W3:Y:S02]  /*1490*/  LDG.E.64 R8, desc[UR18][R8.64] ;  /* 0x0000001208087981 */ /* 0x001ee4000c1e1b00 */
[----:B---3--:R-:W-:-:S04]  /*14a0*/  ISETP.NE.U32.AND P0, PT, R8, RZ, PT ;  /* 0x000000ff0800720c */ /* 0x008fc80003f05070 */
[----:B------:R-:W-:-:S13]  /*14b0*/  ISETP.NE.AND.EX P0, PT, R9, RZ, PT, P0 ;  /* 0x000000ff0900720c */ /* 0x000fda0003f05300 */
[----:B------:R-:W-:Y:S05]  /*14c0*/  @!P0 BRA `(.L_x_15) ;  /* 0x0000000000088947 */ /* 0x000fea0003800000 */
[----:B------:R0:W5:Y:S01]  /*14d0*/  LD.E R12, desc[UR18][R8.64] ;  /* 0x00000012080c7980 */ /* 0x000162000c101900 */
[----:B------:R-:W-:Y:S05]  /*14e0*/  BRA `(.L_x_16) ;  /* 0x0000000000207947 */ /* 0x000fea0003800000 */
.L_x_15:
[----:B------:R-:W-:Y:S02]  /*14f0*/  ULDC.64 UR4, c[0x0][0x590] ;  /* 0x0001640000047ab9 */ /* 0x000fe40000000a00 */
[----:B------:R-:W-:-:S04]  /*1500*/  ISETP.NE.U32.AND P0, PT, RZ, UR4, PT ;  /* 0x00000004ff007c0c */ /* 0x000fc8000bf05070 */
[----:B------:R-:W-:-:S13]  /*1510*/  ISETP.NE.AND.EX P0, PT, RZ, UR5, PT, P0 ;  /* 0x00000005ff007c0c */ /* 0x000fda000bf05300 */
[----:B------:R-:W-:Y:S05]  /*1520*/  @!P0 BRA `(.L_x_17) ;  /* 0x00000000000c8947 */ /* 0x000fea0003800000 */
[----:B------:R-:W3:Y:S02]  /*1530*/  LDC.64 R12, c[0x0][0x590] ;  /* 0x00016400ff0c7b82 */ /* 0x000ee40000000a00 */
[----:B---3--:R3:W5:Y:S01]  /*1540*/  LDG.E R12, desc[UR18][R12.64] ;  /* 0x000000120c0c7981 */ /* 0x008762000c1e1900 */
[----:B------:R-:W-:Y:S05]  /*1550*/  BRA `(.L_x_16) ;  /* 0x0000000000047947 */ /* 0x000fea0003800000 */
.L_x_17:
[----:B------:R-:W4:Y:S02]  /*1560*/  LDC R12, c[0x0][0x584] ;  /* 0x00016100ff0c7b82 */ /* 0x000f240000000800 */
.L_x_16:
[----:B------:R-:W-:-:S13]  /*1570*/  LOP3.LUT P0, RZ, R14, 0xff, RZ, 0xc0, !PT ;  /* 0x000000ff0eff7812 */ /* 0x000fda000780c0ff */
[----:B------:R-:W-:Y:S05]  /*1580*/  @!P0 EXIT ;  /* 0x000000000000894d */ /* 0x000fea0003800000 */
[----:B------:R-:W-:Y:S01]  /*1590*/  ULDC UR4, c[0x0][0x28c] ;  /* 0x0000a30000047ab9 */ /* 0x000fe20000000800 */
[----:B------:R-:W-:Y:S01]  /*15a0*/  LOP3.LUT R81, R2, 0x1, RZ, 0xfc, !PT ;  /* 0x0000000102517812 */ /* 0x000fe200078efcff */
[----:B------:R-:W-:-:S04]  /*15b0*/  UIADD3 UR4, UR4, 0x1f, URZ ;  /* 0x0000001f04047890 */ /* 0x000fc8000fffe03f */
[----:B------:R-:W-:-:S04]  /*15c0*/  USHF.R.S32.HI UR5, URZ, 0x1f, UR4 ;  /* 0x0000001f3f057899 */ /* 0x000fc80008011404 */
[----:B------:R-:W-:-:S03]  /*15d0*/  ULEA.HI UR5, UR5, UR4, URZ, 0x5 ;  /* 0x0000000405057291 */ /* 0x000fc6000f8f283f */
[----:B------:R-:W-:Y:S01]  /*15e0*/  UMOV UR4, URZ ;  /* 0x0000003f00047c82 */ /* 0x000fe20008000000 */
[----:B------:R-:W-:-:S03]  /*15f0*/  USHF.R.S32.HI UR9, URZ, 0x5, UR5 ;  /* 0x000000053f097899 */ /* 0x000fc60008011405 */
[----:B------:R-:W-:-:S09]  /*1600*/  UMOV UR5, URZ ;  /* 0x0000003f00057c82 */ /* 0x000fd20008000000 */
.L_x_108:
[----:B01----:R-:W-:Y:S01]  /*1610*/  LOP3.LUT R8, R0, 0x80, RZ, 0xc0, !PT ;  /* 0x0000008000087812 */ /* 0x003fe200078ec0ff */
[----:B------:R-:W0:Y:S01]  /*1620*/  S2UR UR13, SR_CgaCtaId ;  /* 0x00000000000d79c3 */ /* 0x000e220000008800 */
[----:B------:R-:W-:Y:S01]  /*1630*/  UMOV UR12, 0x400 ;  /* 0x00000400000c7882 */ /* 0x000fe20000000000 */
[----:B------:R-:W-:Y:S01]  /*1640*/  UMOV UR6, URZ ;  /* 0x0000003f00067c82 */ /* 0x000fe20008000000 */
[----:B------:R-:W-:Y:S01]  /*1650*/  SHF.R.U32.HI R8, RZ, 0x7, R8 ;  /* 0x00000007ff087819 */ /* 0x000fe20000011608 */
[----:B------:R-:W-:Y:S01]  /*1660*/  UMOV UR7, URZ ;  /* 0x0000003f00077c82 */ /* 0x000fe20008000000 */
[----:B------:R-:W-:Y:S01]  /*1670*/  UMOV UR16, UR5 ;  /* 0x0000000500107c82 */ /* 0x000fe20008000000 */
[----:B------:R-:W-:Y:S01]  /*1680*/  CS2R R16, SRZ ;  /* 0x0000000000107805 */ /* 0x000fe2000001ff00 */
[----:B---3--:R-:W-:Y:S01]  /*1690*/  IMAD.MOV.U32 R13, RZ, RZ, RZ ;  /* 0x000000ffff0d7224 */ /* 0x008fe200078e00ff */
[----:B------:R-:W1:Y:S01]  /*16a0*/  LDC R9, c[0x0][0x28c] ;  /* 0x0000a300ff097b82 */ /* 0x000e620000000800 */
[----:B------:R-:W3:Y:S01]  /*16b0*/  SHFL.IDX PT, R8, R8, RZ, 0x1f ;  /* 0x00001fff08087589 */ /* 0x000ee200000e0000 */
[----:B------:R-:W-:-:S02]  /*16c0*/  CS2R R18, SRZ ;  /* 0x0000000000127805 */ /* 0x000fc4000001ff00 */
[----:B------:R-:W-:Y:S02]  /*16d0*/  CS2R R20, SRZ ;  /* 0x0000000000147805 */ /* 0x000fe4000001ff00 */
[----:B------:R-:W-:Y:S02]  /*16e0*/  CS2R R22, SRZ ;  /* 0x0000000000167805 */ /* 0x000fe4000001ff00 */
[----:B------:R-:W-:Y:S02]  /*16f0*/  CS2R R56, SRZ ;  /* 0x0000000000387805 */ /* 0x000fe4000001ff00 */
[----:B------:R-:W-:Y:S02]  /*1700*/  CS2R R58, SRZ ;  /* 0x00000000003a7805 */ /* 0x000fe4000001ff00 */
[----:B------:R-:W-:Y:S02]  /*1710*/  CS2R R60, SRZ ;  /* 0x00000000003c7805 */ /* 0x000fe4000001ff00 */
[----:B------:R-:W-:-:S02]  /*1720*/  CS2R R62, SRZ ;  /* 0x00000000003e7805 */ /* 0x000fc4000001ff00 */
[----:B------:R-:W-:Y:S02]  /*1730*/  CS2R R64, SRZ ;  /* 0x0000000000407805 */ /* 0x000fe4000001ff00 */
[----:B------:R-:W-:Y:S02]  /*1740*/  CS2R R66, SRZ ;  /* 0x0000000000427805 */ /* 0x000fe4000001ff00 */
[----:B------:R-:W-:Y:S01]  /*1750*/  CS2R R68, SRZ ;  /* 0x0000000000447805 */ /* 0x000fe2000001ff00 */
[----:B------:R-:W-:Y:S01]  /*1760*/  IMAD.MOV.U32 R70, RZ, RZ, RZ ;  /* 0x000000ffff467224 */ /* 0x000fe200078e00ff */
[----:B------:R-:W-:Y:S01]  /*1770*/  CS2R R74, SRZ ;  /* 0x00000000004a7805 */ /* 0x000fe2000001ff00 */
[----:B------:R-:W-:Y:S01]  /*1780*/  IMAD.MOV.U32 R72, RZ, RZ, RZ ;  /* 0x000000ffff487224 */ /* 0x000fe200078e00ff */
[----:B------:R-:W-:Y:S02]  /*1790*/  CS2R R76, SRZ ;  /* 0x00000000004c7805 */ /* 0x000fe4000001ff00 */
[----:B------:R-:W-:Y:S01]  /*17a0*/  CS2R R78, SRZ ;  /* 0x00000000004e7805 */ /* 0x000fe2000001ff00 */
[----:B------:R-:W-:Y:S01]  /*17b0*/  IMAD.MOV.U32 R80, RZ, RZ, RZ ;  /* 0x000000ffff507224 */ /* 0x000fe200078e00ff */
[----:B----4-:R-:W-:Y:S01]  /*17c0*/  CS2R R24, SRZ ;  /* 0x0000000000187805 */ /* 0x010fe2000001ff00 */
[----:B------:R-:W-:Y:S01]  /*17d0*/  IMAD.U32 R14, RZ, RZ, UR4 ;  /* 0x00000004ff0e7e24 */ /* 0x000fe2000f8e00ff */
[----:B------:R-:W-:-:S02]  /*17e0*/  CS2R R26, SRZ ;  /* 0x00000000001a7805 */ /* 0x000fc4000001ff00 */
[----:B------:R-:W-:Y:S02]  /*17f0*/  CS2R R28, SRZ ;  /* 0x00000000001c7805 */ /* 0x000fe4000001ff00 */
[----:B------:R-:W-:Y:S02]  /*1800*/  CS2R R30, SRZ ;  /* 0x00000000001e7805 */ /* 0x000fe4000001ff00 */
[----:B------:R-:W-:Y:S02]  /*1810*/  CS2R R32, SRZ ;  /* 0x0000000000207805 */ /* 0x000fe4000001ff00 */
[----:B-1----:R-:W-:Y:S02]  /*1820*/  ISETP.GE.AND P0, PT, R9, 0x1, PT ;  /* 0x000000010900780c */ /* 0x002fe40003f06270 */
[----:B------:R-:W-:Y:S02]  /*1830*/  CS2R R34, SRZ ;  /* 0x0000000000227805 */ /* 0x000fe4000001ff00 */
[----:B---3--:R-:W-:-:S02]  /*1840*/  R2UR UR8, R8 ;  /* 0x00000000080872ca */ /* 0x008fc400000e0000 */
        /* <DEDUP_REMOVED lines=8> */
[----:B------:R-:W-:Y:S02]  /*18d0*/  CS2R R52, SRZ ;  /* 0x0000000000347805 */ /* 0x000fe4000001ff00 */
[----:B------:R-:W-:Y:S01]  /*18e0*/  CS2R R54, SRZ ;  /* 0x0000000000367805 */ /* 0x000fe2000001ff00 */
[----:B------:R-:W-:-:S04]  /*18f0*/  ULEA.HI UR10, UR8, UR8, URZ, 0x1 ;  /* 0x00000008080a7291 */ /* 0x000fc8000f8f083f */
[----:B------:R-:W-:Y:S02]  /*1900*/  ULOP3.LUT UR11, UR10, 0x1ffffe, URZ, 0xc0, !UPT ;  /* 0x001ffffe0a0b7892 */ /* 0x000fe4000f8ec03f */
[----:B0-----:R-:W-:Y:S02]  /*1910*/  ULEA UR10, UR13, UR12, 0x18 ;  /* 0x0000000c0d0a7291 */ /* 0x001fe4000f8ec03f */
[----:B------:R-:W-:-:S03]  /*1920*/  UIADD3 UR11, UR8, -UR11, URZ ;  /* 0x8000000b080b7290 */ /* 0x000fc6000fffe03f */
[----:B------:R-:W-:Y:S01]  /*1930*/  UMOV UR8, URZ ;  /* 0x0000003f00087c82 */ /* 0x000fe20008000000 */
[----:B------:R-:W-:-:S04]  /*1940*/  ULEA UR11, UR11, UR10, 0xb ;  /* 0x0000000a0b0b7291 */ /* 0x000fc8000f8e583f */
[----:B------:R-:W-:-:S04]  /*1950*/  UIADD3 UR11, UR11, 0x300, URZ ;  /* 0x000003000b0b7890 */ /* 0x000fc8000fffe03f */
[----:B------:R-:W-:-:S04]  /*1960*/  USHF.R.U32.HI UR11, URZ, 0x4, UR11 ;  /* 0x000000043f0b7899 */ /* 0x000fc8000801160b */
[----:B------:R-:W-:Y:S01]  /*1970*/  ULOP3.LUT UR11, UR11, 0x3fff, URZ, 0xc0, !UPT ;  /* 0x00003fff0b0b7892 */ /* 0x000fe2000f8ec03f */
[----:B------:R-:W-:Y:S11]  /*1980*/  @!P0 BRA `(.L_x_18) ;  /* 0x0000000400608947 */ /* 0x000ff60003800000 */
[----:B------:R-:W-:-:S13]  /*1990*/  ISETP.NE.AND P1, PT, R81, 0x3, PT ;  /* 0x000000035100780c */ /* 0x000fda0003f25270 */
[----:B------:R-:W-:Y:S05]  /*19a0*/  @!P1 BRA `(.L_x_19) ;  /* 0x0000000000049947 */ /* 0x000fea0003800000 */
[----:B------:R-:W-:Y:S01]  /*19b0*/  BPT.TRAP 0x1 ;  /* 0x000000040000795c */ /* 0x000fe20000300000 */
.L_x_19:
[----:B------:R-:W-:Y:S01]  /*19c0*/  ULEA UR6, UR5, UR10, 0x3 ;  /* 0x0000000a05067291 */ /* 0x000fe2000f8e183f */
[----:B------:R-:W-:-:S05]  /*19d0*/  IMAD.U32 R8, RZ, RZ, UR4 ;  /* 0x00000004ff087e24 */ /* 0x000fca000f8e00ff */
[----:B------:R-:W-:-:S04]  /*19e0*/  SHF.L.U32 R8, R8, 0x1f, RZ ;  /* 0x0000001f08087819 */ /* 0x000fc800000006ff */
[----:B------:R0:W1:Y:S01]  /*19f0*/  SYNCS.PHASECHK.TRANS64.TRYWAIT P0, [UR6], R8 ;  /* 0x00000008ff0075a7 */ /* 0x0000620008000146 */
[----:B------:R-:W-:Y:S05]  /*1a00*/  @!P1 BRA `(.L_x_20) ;  /* 0x0000000000049947 */ /* 0x000fea0003800000 */
[----:B------:R-:W-:Y:S01]  /*1a10*/  BPT.TRAP 0x1 ;  /* 0x000000040000795c */ /* 0x000fe20000300000 */
.L_x_20:
[----:B-1----:R-:W-:Y:S05]  /*1a20*/  @P0 BRA `(.L_x_21) ;  /* 0x0000000000080947 */ /* 0x002fea0003800000 */
[----:B------:R-:W1:Y:S02]  /*1a30*/  SYNCS.PHASECHK.TRANS64.TRYWAIT P0, [UR6], R8 ;  /* 0x00000008ff0075a7 */ /* 0x000e640008000146 */
[----:B-1----:R-:W-:Y:S05]  /*1a40*/  @!P0 BRA `(.L_x_22) ;  /* 0x0000006400f48947 */ /* 0x002fea0003800000 */
.L_x_21:
[----:B------:R-:W-:Y:S01]  /*1a50*/  UIADD3 UR6, UR10, 0x25300, URZ ;  /* 0x000253000a067890 */ /* 0x000fe2000fffe03f */
[----:B------:R-:W-:Y:S01]  /*1a60*/  WARPGROUP.ARRIVE ;  /* 0x00000000000079c5 */ /* 0x000fe20000000000 */
[----:B------:R-:W-:Y:S01]  /*1a70*/  ULDC UR7, c[0x0][0x50c] ;  /* 0x0001430000077ab9 */ /* 0x000fe20000000800 */
[----:B------:R-:W-:Y:S01]  /*1a80*/  ULOP3.LUT UR12, UR11, 0x10000, URZ, 0xfc, !UPT ;  /* 0x000100000b0c7892 */ /* 0x000fe2000f8efc3f */
[----:B------:R-:W-:Y:S01]  /*1a90*/  CS2R R16, SRZ ;  /* 0x0000000000107805 */ /* 0x000fe2000001ff00 */
[----:B------:R-:W-:Y:S01]  /*1aa0*/  UISETP.NE.AND UP0, UPT, UR7, 0x1, UPT ;  /* 0x000000010700788c */ /* 0x000fe2000bf05270 */
[----:B------:R-:W-:Y:S01]  /*1ab0*/  IMAD.MOV.U32 R13, RZ, RZ, RZ ;  /* 0x000000ffff0d7224 */ /* 0x000fe200078e00ff */
[----:B------:R-:W-:Y:S01]  /*1ac0*/  USHF.R.U32.HI UR6, URZ, 0x4, UR6 ;  /* 0x000000043f067899 */ /* 0x000fe20008011606 */
[----:B------:R-:W-:Y:S01]  /*1ad0*/  CS2R R18, SRZ ;  /* 0x0000000000127805 */ /* 0x000fe2000001ff00 */
[----:B------:R-:W-:Y:S01]  /*1ae0*/  USEL UR7, URZ, 0x1, UP0 ;  /* 0x000000013f077887 */ /* 0x000fe20008000000 */
[----:B------:R-:W-:Y:S01]  /*1af0*/  CS2R R20, SRZ ;  /* 0x0000000000147805 */ /* 0x000fe2000001ff00 */
[----:B------:R-:W-:Y:S01]  /*1b00*/  ULOP3.LUT UR6, UR6, 0x3fff, URZ, 0xc0, !UPT ;  /* 0x00003fff06067892 */ /* 0x000fe2000f8ec03f */
[----:B------:R-:W-:Y:S01]  /*1b10*/  CS2R R22, SRZ ;  /* 0x0000000000167805 */ /* 0x000fe2000001ff00 */
[----:B------:R-:W-:Y:S01]  /*1b20*/  ULEA UR12, UR5, UR12, 0x8 ;  /* 0x0000000c050c7291 */ /* 0x000fe2000f8e403f */
[----:B------:R-:W-:Y:S01]  /*1b30*/  CS2R R56, SRZ ;  /* 0x0000000000387805 */ /* 0x000fe2000001ff00 */
[----:B------:R-:W-:Y:S01]  /*1b40*/  ULOP3.LUT UR6, UR6, 0x10000, URZ, 0xfc, !UPT ;  /* 0x0001000006067892 */ /* 0x000fe2000f8efc3f */
[----:B------:R-:W-:Y:S01]  /*1b50*/  ISETP.NE.AND P0, PT, RZ, UR7, PT ;  /* 0x00000007ff007c0c */ /* 0x000fe2000bf05270 */
[----:B------:R-:W-:Y:S01]  /*1b60*/  UMOV UR13, 0xc0000010 ;  /* 0xc0000010000d7882 */ /* 0x000fe20000000000 */
[----:B------:R-:W-:Y:S01]  /*1b70*/  UMOV UR15, 0xc0000010 ;  /* 0xc0000010000f7882 */ /* 0x000fe20000000000 */
[----:B------:R-:W-:Y:S01]  /*1b80*/  ULEA UR14, UR5, UR6, 0x7 ;  /* 0x00000006050e7291 */ /* 0x000fe2000f8e383f */
[----:B------:R-:W-:-:S02]  /*1b90*/  CS2R R58, SRZ ;  /* 0x00000000003a7805 */ /* 0x000fc4000001ff00 */
[----:B------:R-:W-:Y:S01]  /*1ba0*/  CS2R R60, SRZ ;  /* 0x00000000003c7805 */ /* 0x000fe2000001ff00 */
[----:B------:R-:W-:Y:S01]  /*1bb0*/  UMOV UR6, 0x1 ;  /* 0x0000000100067882 */ /* 0x000fe20000000000 */
[----:B------:R-:W-:Y:S02]  /*1bc0*/  CS2R R62, SRZ ;  /* 0x00000000003e7805 */ /* 0x000fe4000001ff00 */
[----:B------:R-:W-:Y:S02]  /*1bd0*/  CS2R R64, SRZ ;  /* 0x0000000000407805 */ /* 0x000fe4000001ff00 */
[----:B------:R-:W-:Y:S02]  /*1be0*/  CS2R R66, SRZ ;  /* 0x0000000000427805 */ /* 0x000fe4000001ff00 */
[----:B------:R-:W-:Y:S01]  /*1bf0*/  CS2R R68, SRZ ;  /* 0x0000000000447805 */ /* 0x000fe2000001ff00 */
[----:B------:R-:W-:Y:S01]  /*1c00*/  IMAD.MOV.U32 R70, RZ, RZ, RZ ;  /* 0x000000ffff467224 */ /* 0x000fe200078e00ff */
[----:B------:R-:W-:Y:S01]  /*1c10*/  QGMMA.64x64x32.F32.E5M2.E5M2 R24, gdesc[UR12], RZ, !UPT, gsb0 ;  /* 0x00e000000c1879f3 */ /* 0x000fe2000c0038ff */
[----:B------:R-:W-:Y:S01]  /*1c20*/  IMAD.MOV.U32 R72, RZ, RZ, RZ ;  /* 0x000000ffff487224 */ /* 0x000fe200078e00ff */
[----:B------:R-:W-:-:S02]  /*1c30*/  CS2R R74, SRZ ;  /* 0x00000000004a7805 */ /* 0x000fc4000001ff00 */
[----:B------:R-:W-:Y:S02]  /*1c40*/  CS2R R76, SRZ ;  /* 0x00000000004c7805 */ /* 0x000fe4000001ff00 */
[----:B------:R-:W-:Y:S01]  /*1c50*/  CS2R R78, SRZ ;  /* 0x00000000004e7805 */ /* 0x000fe2000001ff00 */
[----:B------:R-:W-:Y:S01]  /*1c60*/  IMAD.MOV.U32 R80, RZ, RZ, RZ ;  /* 0x000000ffff507224 */ /* 0x000fe200078e00ff */
[----:B------:R-:W-:Y:S06]  /*1c70*/  @!P0 BRA `(.L_x_23) ;  /* 0x0000000000888947 */ /* 0x000fec0003800000 */
[----:B------:R-:W-:Y:S02]  /*1c80*/  WARPGROUP.DEPBAR.LE gsb0, 0x0 ;  /* 0x00008000000079c5 */ /* 0x000fe40000010000 */
[----:B------:R-:W-:-:S01]  /*1c90*/  FADD R79, RZ, R24 ;  /* 0x00000018ff4f7221 */ /* 0x000fc20000000000 */
[----:B------:R-:W-:Y:S01]  /*1ca0*/  FADD R80, RZ, R25 ;  /* 0x00000019ff507221 */ /* 0x000fe20000000000 */
        /* <DEDUP_REMOVED lines=30> */
[----:B------:R-:W-:-:S06]  /*1e90*/  UMOV UR6, URZ ;  /* 0x0000003f00067c82 */ /* 0x000fcc0008000000 */
.L_x_23:
[----:B------:R-:W-:-:S04]  /*1ea0*/  UIADD3 UR16, UR5, 0x1, URZ ;  /* 0x0000000105107890 */ /* 0x000fc8000fffe03f */
[----:B------:R-:W-:-:S04]  /*1eb0*/  UISETP.NE.AND UP0, UPT, UR16, 0x25, UPT ;  /* 0x000000251000788c */ /* 0x000fc8000bf05270 */
[----:B------:R-:W-:Y:S02]  /*1ec0*/  USEL UR8, URZ, 0x1, UP0 ;  /* 0x000000013f087887 */ /* 0x000fe40008000000 */
[----:B------:R-:W-:Y:S02]  /*1ed0*/  USEL UR16, UR16, URZ, UP0 ;  /* 0x0000003f10107287 */ /* 0x000fe40008000000 */
[----:B------:R-:W-:-:S06]  /*1ee0*/  ULOP3.LUT UR8, UR4, UR8, URZ, 0x3c, !UPT ;  /* 0x0000000804087292 */ /* 0x000fcc000f8e3c3f */
[----:B------:R-:W-:Y:S01]  /*1ef0*/  IMAD.U32 R14, RZ, RZ, UR8 ;  /* 0x00000008ff0e7e24 */ /* 0x000fe2000f8e00ff */
[----:B------:R-:W-:-:S06]  /*1f00*/  UMOV UR8, 0x1 ;  /* 0x0000000100087882 */ /* 0x000fcc0000000000 */
.L_x_18:
[----:B------:R-:W-:-:S04]  /*1f10*/  UISETP.LT.AND UP0, UPT, UR9, 0x1, UPT ;  /* 0x000000010900788c */ /* 0x000fc8000bf01270 */
[----:B------:R-:W-:-:S04]  /*1f20*/  USEL UR12, UR9, 0x1, UP0 ;  /* 0x00000001090c7887 */ /* 0x000fc80008000000 */
[----:B------:R-:W-:-:S04]  /*1f30*/  UIADD3 UR12, UR9, -UR12, URZ ;  /* 0x8000000c090c7290 */ /* 0x000fc8000fffe03f */
[----:B------:R-:W-:-:S06]  /*1f40*/  UISETP.GE.AND UP0, UPT, UR12, 0x1, UPT ;  /* 0x000000010c00788c */ /* 0x000fcc000bf06270 */
[----:B------:R-:W-:-:S13]  /*1f50*/  PLOP3.LUT P0, PT, PT, PT, UP0, 0x80, 0x0 ;  /* 0x000000000000781c */ /* 0x000fda0003f0f008 */
[----:B------:R-:W-:Y:S05]  /*1f60*/  @!P0 BRA `(.L_x_24) ;  /* 0x0000000400748947 */ /* 0x000fea0003800000 */
[----:B01----:R-:W-:Y:S01]  /*1f70*/  IMAD.U32 R8, RZ, RZ, UR12 ;  /* 0x0000000cff087e24 */ /* 0x003fe2000f8e00ff */
[----:B------:R-:W-:Y:S01]  /*1f80*/  ULDC UR17, c[0x0][0x50c] ;  /* 0x0001430000117ab9 */ /* 0x000fe20000000800 */
[----:B------:R-:W-:-:S07]  /*1f90*/  IMAD.U32 R9, RZ, RZ, UR5 ;  /* 0x00000005ff097e24 */ /* 0x000fce000f8e00ff */
.L_x_32:
[----:B------:R-:W-:-:S13]  /*1fa0*/  ISETP.NE.AND P1, PT, R81, 0x3, PT ;  /* 0x000000035100780c */ /* 0x000fda0003f25270 */
[----:B------:R-:W-:Y:S05]  /*1fb0*/  @!P1 BRA `(.L_x_25) ;  /* 0x0000000000049947 */ /* 0x000fea0003800000 */
[----:B------:R-:W-:Y:S01]  /*1fc0*/  BPT.TRAP 0x1 ;  /* 0x000000040000795c */ /* 0x000fe20000300000 */
.L_x_25:
[----:B------:R-:W0:Y:S01]  /*1fd0*/  S2UR UR12, SR_CgaCtaId ;  /* 0x00000000000c79c3 */ /* 0x000e220000008800 */
[----:B------:R-:W-:Y:S01]  /*1fe0*/  UMOV UR10, 0x400 ;  /* 0x00000400000a7882 */ /* 0x000fe20000000000 */
[----:B------:R-:W-:Y:S01]  /*1ff0*/  SHF.L.U32 R10, R14, 0x1f, RZ ;  /* 0x0000001f0e0a7819 */ /* 0x000fe200000006ff */
[----:B0-----:R-:W-:-:S04]  /*2000*/  ULEA UR10, UR12, UR10, 0x18 ;  /* 0x0000000a0c0a7291 */ /* 0x001fc8000f8ec03f */
[----:B------:R-:W-:-:S09]  /*2010*/  ULEA UR12, UR16, UR10, 0x3 ;  /* 0x0000000a100c7291 */ /* 0x000fd2000f8e183f */
[----:B------:R0:W1:Y:S01]  /*2020*/  SYNCS.PHASECHK.TRANS64.TRYWAIT P0, [UR12], R10 ;  /* 0x0000000aff0075a7 */ /* 0x000062000800014c */
[----:B------:R-:W-:Y:S05]  /*2030*/  @!P1 BRA `(.L_x_26) ;  /* 0x0000000000049947 */ /* 0x000fea0003800000 */
[----:B------:R-:W-:Y:S01]  /*2040*/  BPT.TRAP 0x1 ;  /* 0x000000040000795c */ /* 0x000fe20000300000 */
.L_x_26:
[----:B-1----:R-:W-:Y:S05]  /*2050*/  @P0 BRA `(.L_x_27) ;  /* 0x0000000000080947 */ /* 0x002fea0003800000 */
[----:B------:R-:W1:Y:S02]  /*2060*/  SYNCS.PHASECHK.TRANS64.TRYWAIT P0, [UR12], R10 ;  /* 0x0000000aff0075a7 */ /* 0x000e64000800014c */
[----:B-1----:R-:W-:Y:S05]  /*2070*/  @!P0 BRA `(.L_x_28) ;  /* 0x0000006000808947 */ /* 0x002fea0003800000 */
.L_x_27:
[----:B------:R-:W-:Y:S01]  /*2080*/  UIADD3 UR12, UR10, 0x25300, URZ ;  /* 0x000253000a0c7890 */ /* 0x000fe2000fffe03f */
[----:B------:R-:W-:Y:S01]  /*2090*/  WARPGROUP.ARRIVE ;  /* 0x00000000000079c5 */ /* 0x000fe20000000000 */
[----:B------:R-:W-:Y:S02]  /*20a0*/  UISETP.NE.AND UP0, UPT, UR7, URZ, UPT ;  /* 0x0000003f0700728c */ /* 0x000fe4000bf05270 */
[----:B------:R-:W-:Y:S02]  /*20b0*/  USHF.R.U32.HI UR12, URZ, 0x4, UR12 ;  /* 0x000000043f0c7899 */ /* 0x000fe4000801160c */
[----:B------:R-:W-:Y:S02]  /*20c0*/  USEL UR8, UR8, URZ, !UP0 ;  /* 0x0000003f08087287 */ /* 0x000fe4000c000000 */
[----:B------:R-:W-:Y:S02]  /*20d0*/  ULOP3.LUT UR7, UR12, 0x3fff, URZ, 0xc0, !UPT ;  /* 0x00003fff0c077892 */ /* 0x000fe4000f8ec03f */
[----:B------:R-:W-:-:S02]  /*20e0*/  ULOP3.LUT UR12, UR11, 0x10000, URZ, 0xfc, !UPT ;  /* 0x000100000b0c7892 */ /* 0x000fc4000f8efc3f */
[----:B------:R-:W-:Y:S02]  /*20f0*/  ULOP3.LUT UR7, UR7, 0x10000, URZ, 0xfc, !UPT ;  /* 0x0001000007077892 */ /* 0x000fe4000f8efc3f */
[----:B------:R-:W-:Y:S02]  /*2100*/  UISETP.NE.U32.AND UP0, UPT, UR8, URZ, UPT ;  /* 0x0000003f0800728c */ /* 0x000fe4000bf05070 */
[----:B------:R-:W-:Y:S02]  /*2110*/  ULEA UR12, UR16, UR12, 0x8 ;  /* 0x0000000c100c7291 */ /* 0x000fe4000f8e403f */
[----:B------:R-:W-:Y:S01]  /*2120*/  ULEA UR14, UR16, UR7, 0x7 ;  /* 0x00000007100e7291 */ /* 0x000fe2000f8e383f */
[----:B------:R-:W-:Y:S01]  /*2130*/  UMOV UR13, 0xc0000010 ;  /* 0xc0000010000d7882 */ /* 0x000fe20000000000 */
[----:B------:R-:W-:Y:S01]  /*2140*/  UMOV UR15, 0xc0000010 ;  /* 0xc0000010000f7882 */ /* 0x000fe20000000000 */
[----:B------:R-:W-:-:S06]  /*2150*/  UIADD3 UR6, UR6, 0x1, URZ ;  /* 0x0000000106067890 */ /* 0x000fcc000fffe03f */
[----:B------:R-:W-:Y:S01]  /*2160*/  QGMMA.64x64x32.F32.E5M2.E5M2 R24, gdesc[UR12], R24, UP0, gsb0 ;  /* 0x00e000000c1879f3 */ /* 0x000fe2000b803818 */
[----:B------:R-:W-:-:S04]  /*2170*/  UISETP.NE.AND UP0, UPT, UR6, UR17, UPT ;  /* 0x000000110600728c */ /* 0x000fc8000bf05270 */
[----:B------:R-:W-:-:S06]  /*2180*/  USEL UR7, URZ, 0x1, UP0 ;  /* 0x000000013f077887 */ /* 0x000fcc0008000000 */
[----:B------:R-:W-:Y:S01]  /*2190*/  ISETP.NE.AND P0, PT, RZ, UR7, PT ;  /* 0x00000007ff007c0c */ /* 0x000fe2000bf05270 */
[----:B------:R-:W-:-:S12]  /*21a0*/  WARPGROUP.DEPBAR.LE gsb0, 0x1 ;  /* 0x00008000000079c5 */ /* 0x000fd80000010100 */
[----:B------:R-:W-:Y:S05]  /*21b0*/  @!P0 BRA `(.L_x_29) ;  /* 0x0000000000888947 */ /* 0x000fea0003800000 */
[----:B------:R-:W-:Y:S02]  /*21c0*/  WARPGROUP.DEPBAR.LE gsb0, 0x0 ;  /* 0x00008000000079c5 */ /* 0x000fe40000010000 */
[----:B------:R-:W-:-:S01]  /*21d0*/  FADD R79, R24, R79 ;  /* 0x0000004f184f7221 */ /* 0x000fc20000000000 */
[----:B------:R-:W-:Y:S01]  /*21e0*/  FADD R80, R25, R80 ;  /* 0x0000005019507221 */ /* 0x000fe20000000000 */
        /* <DEDUP_REMOVED lines=30> */
[----:B------:R-:W-:-:S06]  /*23d0*/  UMOV UR6, URZ ;  /* 0x0000003f00067c82 */ /* 0x000fcc0008000000 */
.L_x_29:
[----:B------:R-:W-:Y:S05]  /*23e0*/  @!P1 BRA `(.L_x_30) ;  /* 0x0000000000049947 */ /* 0x000fea0003800000 */
[----:B------:R-:W-:Y:S01]  /*23f0*/  BPT.TRAP 0x1 ;  /* 0x000000040000795c */ /* 0x000fe20000300000 */
.L_x_30:
[----:B------:R-:W-:-:S13]  /*2400*/  ISETP.NE.AND P0, PT, R6, RZ, PT ;  /* 0x000000ff0600720c */ /* 0x000fda0003f05270 */
[----:B01----:R-:W-:-:S05]  /*2410*/  @P0 LEA R10, R9, UR10, 0x3 ;  /* 0x0000000a090a0c11 */ /* 0x003fca000f8e18ff */
[----:B------:R-:W-:-:S05]  /*2420*/  @P0 VIADD R10, R10, 0x128 ;  /* 0x000001280a0a0836 */ /* 0x000fca0000000000 */
[----:B------:R-:W-:-:S04]  /*2430*/  @P0 PRMT R10, R3, 0x654, R10 ;  /* 0x00000654030a0816 */ /* 0x000fc8000000000a */
[----:B------:R0:W-:Y:S01]  /*2440*/  @P0 SYNCS.ARRIVE.TRANS64.RED.A1T0 RZ, [R10+URZ], RZ ;  /* 0x000000ff0aff09a7 */ /* 0x0001e2000810043f */
[----:B------:R-:W-:-:S13]  /*2450*/  ISETP.GT.U32.AND P0, PT, R2, 0x1, PT ;  /* 0x000000010200780c */ /* 0x000fda0003f04070 */
[----:B0-----:R-:W-:Y:S05]  /*2460*/  @P0 BRA `(.L_x_31) ;  /* 0x0000000000040947 */ /* 0x001fea0003800000 */
[----:B------:R-:W-:Y:S01]  /*2470*/  BPT.TRAP 0x1 ;  /* 0x000000040000795c */ /* 0x000fe20000300000 */
.L_x_31:
[----:B------:R-:W-:Y:S01]  /*2480*/  UIADD3 UR16, UR16, 0x1, URZ ;  /* 0x0000000110107890 */ /* 0x000fe2000fffe03f */
[C---:B------:R-:W-:Y:S01]  /*2490*/  ISETP.GT.AND P1, PT, R8.reuse, 0x1, PT ;  /* 0x000000010800780c */ /* 0x040fe20003f24270 */
[----:B------:R-:W-:Y:S02]  /*24a0*/  VIADD R9, R9, 0x1 ;  /* 0x0000000109097836 */ /* 0x000fe40000000000 */
[----:B------:R-:W-:Y:S01]  /*24b0*/  UISETP.NE.AND UP0, UPT, UR16, 0x25, UPT ;  /* 0x000000251000788c */ /* 0x000fe2000bf05270 */
[----:B------:R-:W-:Y:S02]  /*24c0*/  VIADD R8, R8, 0xffffffff ;  /* 0xffffffff08087836 */ /* 0x000fe40000000000 */
[C---:B------:R-:W-:Y:S01]  /*24d0*/  ISETP.NE.AND P0, PT, R9.reuse, 0x25, PT ;  /* 0x000000250900780c */ /* 0x040fe20003f05270 */
[----:B------:R-:W-:Y:S02]  /*24e0*/  USEL UR8, URZ, 0x1, UP0 ;  /* 0x000000013f087887 */ /* 0x000fe40008000000 */
[----:B------:R-:W-:Y:S01]  /*24f0*/  USEL UR16, UR16, URZ, UP0 ;  /* 0x0000003f10107287 */ /* 0x000fe20008000000 */
[----:B------:R-:W-:-:S03]  /*2500*/  SEL R9, R9, RZ, P0 ;  /* 0x000000ff09097207 */ /* 0x000fc60000000000 */
[----:B------:R-:W-:Y:S01]  /*2510*/  LOP3.LUT R14, R14, UR8, RZ, 0x3c, !PT ;  /* 0x000000080e0e7c12 */ /* 0x000fe2000f8e3cff */
[----:B------:R-:W-:Y:S01]  /*2520*/  UMOV UR8, 0x1 ;  /* 0x0000000100087882 */ /* 0x000fe20000000000 */
[----:B------:R-:W-:Y:S06]  /*2530*/  @P1 BRA `(.L_x_32) ;  /* 0xfffffff800981947 */ /* 0x000fec000383ffff */
.L_x_24:
[----:B------:R-:W-:Y:S01]  /*2540*/  UISETP.NE.AND UP0, UPT, UR6, URZ, UPT ;  /* 0x0000003f0600728c */ /* 0x000fe2000bf05270 */
[----:B01----:R-:W0:Y:S03]  /*2550*/  LDC R8, c[0x0][0x28c] ;  /* 0x0000a300ff087b82 */ /* 0x003e260000000800 */
[----:B------:R-:W-:-:S06]  /*2560*/  USEL UR6, URZ, 0x1, !UP0 ;  /* 0x000000013f067887 */ /* 0x000fcc000c000000 */
[----:B------:R-:W-:Y:S02]  /*2570*/  ISETP.NE.AND P0, PT, RZ, UR6, PT ;  /* 0x00000006ff007c0c */ /* 0x000fe4000bf05270 */
[----:B0-----:R-:W-:-:S11]  /*2580*/  ISETP.GE.AND P1, PT, R8, 0x1, PT ;  /* 0x000000010800780c */ /* 0x001fd60003f26270 */
[----:B------:R-:W-:Y:S05]  /*2590*/  @!P0 BRA `(.L_x_33) ;  /* 0x0000000000848947 */ /* 0x000fea0003800000 */
[----:B------:R-:W-:Y:S02]  /*25a0*/  WARPGROUP.DEPBAR.LE gsb0, 0x0 ;  /* 0x00008000000079c5 */ /* 0x000fe40000010000 */
[----:B------:R-:W-:Y:S01]  /*25b0*/  FADD R79, R24, R79 ;  /* 0x0000004f184f7221 */ /* 0x000fe20000000000 */
        /* <DEDUP_REMOVED lines=30> */
[----:B------:R-:W-:-:S07]  /*27a0*/  FADD R16, R16, R55 ;  /* 0x0000003710107221 */ /* 0x000fce0000000000 */
.L_x_33:
[----:B------:R-:W-:Y:S02]  /*27b0*/  WARPGROUP.DEPBAR.LE gsb0, 0x0 ;  /* 0x00008000000079c5 */ /* 0x000fe40000010000 */
[----:B------:R-:W-:Y:S05]  /*27c0*/  @!P1 BRA `(.L_x_34) ;  /* 0x00000000005c9947 */ /* 0x000fea0003800000 */
[----:B------:R-:W-:-:S13]  /*27d0*/  ISETP.NE.AND P0, PT, R81, 0x3, PT ;  /* 0x000000035100780c */ /* 0x000fda0003f05270 */
[----:B------:R-:W-:Y:S05]  /*27e0*/  @!P0 BRA `(.L_x_35) ;  /* 0x0000000000048947 */ /* 0x000fea0003800000 */
[----:B------:R-:W-:Y:S01]  /*27f0*/  BPT.TRAP 0x1 ;  /* 0x000000040000795c */ /* 0x000fe20000300000 */
.L_x_35:
[----:B------:R-:W-:Y:S01]  /*2800*/  ISETP.NE.AND P0, PT, R6, RZ, PT ;  /* 0x000000ff0600720c */ /* 0x000fe20003f05270 */
[----:B------:R-:W-:Y:S01]  /*2810*/  BSSY B0, `(.L_x_36) ;  /* 0x0000010000007945 */ /* 0x000fe20003800000 */
[----:B------:R-:W-:-:S11]  /*2820*/  ISETP.GT.U32.AND P1, PT, R2, 0x1, PT ;  /* 0x000000010200780c */ /* 0x000fd60003f24070 */
[----:B------:R-:W-:Y:S05]  /*2830*/  @!P0 BRA `(.L_x_37) ;  /* 0x0000000000348947 */ /* 0x000fea0003800000 */
[----:B------:R-:W-:-:S04]  /*2840*/  UISETP.LT.AND UP0, UPT, UR9, 0x1, UPT ;  /* 0x000000010900788c */ /* 0x000fc8000bf01270 */
[----:B------:R-:W-:-:S04]  /*2850*/  USEL UR8, UR9, 0x1, UP0 ;  /* 0x0000000109087887 */ /* 0x000fc80008000000 */
[----:B------:R-:W-:-:S04]  /*2860*/  UIADD3 UR8, UR5, UR9, -UR8 ;  /* 0x0000000905087290 */ /* 0x000fc8000fffe808 */
[----:B------:R-:W-:-:S04]  /*2870*/  UIMAD.WIDE.U32 UR6, UR8, -0x45306eb3, URZ ;  /* 0xbacf914d080678a5 */ /* 0x000fc8000f8e003f */
[----:B------:R-:W-:-:S04]  /*2880*/  UIADD3 UR6, UR8, -UR7, URZ ;  /* 0x8000000708067290 */ /* 0x000fc8000fffe03f */
[----:B------:R-:W-:-:S04]  /*2890*/  ULEA.HI UR6, UR6, UR7, URZ, 0x1f ;  /* 0x0000000706067291 */ /* 0x000fc8000f8ff83f */
[----:B------:R-:W-:-:S04]  /*28a0*/  USHF.R.U32.HI UR6, URZ, 0x5, UR6 ;  /* 0x000000053f067899 */ /* 0x000fc80008011606 */
[----:B------:R-:W-:-:S04]  /*28b0*/  UIMAD UR6, UR6, -0x25, UR8 ;  /* 0xffffffdb060678a4 */ /* 0x000fc8000f8e0208 */
[----:B------:R-:W-:-:S04]  /*28c0*/  ULEA UR6, UR6, UR10, 0x3 ;  /* 0x0000000a06067291 */ /* 0x000fc8000f8e183f */
[----:B------:R-:W-:-:S06]  /*28d0*/  UIADD3 UR6, UR6, 0x128, URZ ;  /* 0x0000012806067890 */ /* 0x000fcc000fffe03f */
[----:B------:R-:W-:-:S05]  /*28e0*/  IMAD.U32 R8, RZ, RZ, UR6 ;  /* 0x00000006ff087e24 */ /* 0x000fca000f8e00ff */
[----:B------:R-:W-:-:S04]  /*28f0*/  PRMT R8, R3, 0x654, R8 ;  /* 0x0000065403087816 */ /* 0x000fc80000000008 */
[----:B------:R0:W-:Y:S03]  /*2900*/  SYNCS.ARRIVE.TRANS64.RED.A1T0 RZ, [R8+URZ], RZ ;  /* 0x000000ff08ff79a7 */ /* 0x0001e6000810043f */
.L_x_37:
[----:B------:R-:W-:Y:S05]  /*2910*/  BSYNC B0 ;  /* 0x0000000000007941 */ /* 0x000fea0003800000 */
.L_x_36:
[----:B------:R-:W-:Y:S05]  /*2920*/  @P1 BRA `(.L_x_34) ;  /* 0x0000000000041947 */ /* 0x000fea0003800000 */
[----:B------:R-:W-:Y:S01]  /*2930*/  BPT.TRAP 0x1 ;  /* 0x000000040000795c */ /* 0x000fe20000300000 */
.L_x_34:
[----:B------:R-:W1:Y:S01]  /*2940*/  LDC R14, c[0x0][0x288] ;  /* 0x0000a200ff0e7b82 */ /* 0x000e620000000800 */
[--C-:B0-----:R-:W-:Y:S01]  /*2950*/  SHF.R.U32.HI R8, RZ, 0x2, R0.reuse ;  /* 0x00000002ff087819 */ /* 0x101fe20000011600 */
[----:B------:R-:W-:Y:S01]  /*2960*/  UIADD3 UR8, UR9, UR5, URZ ;  /* 0x0000000509087290 */ /* 0x000fe2000fffe03f */
[----:B------:R-:W-:Y:S01]  /*2970*/  LOP3.LUT R10, R0, 0x60, RZ, 0xc0, !PT ;  /* 0x00000060000a7812 */ /* 0x000fe200078ec0ff */
[----:B------:R-:W-:Y:S01]  /*2980*/  ULDC UR12, c[0x0][0x284] ;  /* 0x0000a100000c7ab9 */ /* 0x000fe20000000800 */
[----:B------:R-:W-:Y:S01]  /*2990*/  SHF.R.U32.HI R11, RZ, 0x7, R0 ;  /* 0x00000007ff0b7819 */ /* 0x000fe20000011600 */
[----:B------:R-:W-:Y:S01]  /*29a0*/  UISETP.GT.U32.AND UP0, UPT, UR8, 0x24, UPT ;  /* 0x000000240800788c */ /* 0x000fe2000bf04070 */
[----:B------:R-:W-:Y:S01]  /*29b0*/  LOP3.LUT R9, R8, 0x7, RZ, 0xc0, !PT ;  /* 0x0000000708097812 */ /* 0x000fe200078ec0ff */
[----:B------:R-:W-:Y:S01]  /*29c0*/  UIMAD.WIDE.U32 UR6, UR8, -0x45306eb3, URZ ;  /* 0xbacf914d080678a5 */ /* 0x000fe2000f8e003f */
[----:B------:R-:W-:Y:S01]  /*29d0*/  SHF.R.U32.HI R10, RZ, 0x1, R10 ;  /* 0x00000001ff0a7819 */ /* 0x000fe2000001160a */
[----:B------:R-:W-:Y:S01]  /*29e0*/  UISETP.LT.U32.AND UP0, UPT, UR9, 0x25, UP0 ;  /* 0x000000250900788c */ /* 0x000fe20008701070 */
[----:B------:R-:W-:Y:S01]  /*29f0*/  LOP3.LUT R8, R11, 0x1, RZ, 0xc0, !PT ;  /* 0x000000010b087812 */ /* 0x000fe200078ec0ff */
[----:B------:R-:W-:Y:S01]  /*2a00*/  UIADD3 UR5, UR8, -UR7, URZ ;  /* 0x8000000708057290 */ /* 0x000fe2000fffe03f */
[----:B------:R-:W-:Y:S01]  /*2a10*/  IADD3 R25, RZ, -R10, -R9 ;  /* 0x8000000aff197210 */ /* 0x000fe20007ffe809 */
[----:B------:R-:W-:Y:S01]  /*2a20*/  UISETP.GE.U32.AND UP1, UPT, UR9, 0x25, UPT ;  /* 0x000000250900788c */ /* 0x000fe2000bf26070 */
[----:B------:R-:W-:Y:S01]  /*2a30*/  SHF.R.S32.HI R32, RZ, 0x1f, R73 ;  /* 0x0000001fff207819 */ /* 0x000fe20000011449 */
[C---:B------:R-:W-:Y:S01]  /*2a40*/  IMAD.SHL.U32 R24, R8.reuse, 0x40, RZ ;  /* 0x0000004008187824 */ /* 0x040fe200078e00ff */
[----:B------:R-:W-:Y:S01]  /*2a50*/  USEL UR6, URZ, 0x1, !UP0 ;  /* 0x000000013f067887 */ /* 0x000fe2000c000000 */
[----:B------:R-:W-:Y:S01]  /*2a60*/  IMAD R27, R8, -0x40, R25 ;  /* 0xffffffc0081b7824 */ /* 0x000fe200078e0219 */
[----:B------:R-:W-:Y:S01]  /*2a70*/  LOP3.LUT R8, R0, 0x3, RZ, 0xc0, !PT ;  /* 0x0000000300087812 */ /* 0x000fe200078ec0ff */
[----:B------:R-:W-:Y:S01]  /*2a80*/  IMAD.SHL.U32 R25, R15, 0x40, RZ ;  /* 0x000000400f197824 */ /* 0x000fe200078e00ff */
[----:B------:R-:W-:Y:S01]  /*2a90*/  LOP3.LUT R11, R24, 0x40, R9, 0xe2, !PT ;  /* 0x00000040180b7812 */ /* 0x000fe200078ee209 */
[----:B------:R-:W-:Y:S01]  /*2aa0*/  IMAD.SHL.U32 R24, R71, 0x80, RZ ;  /* 0x0000008047187824 */ /* 0x000fe200078e00ff */
[----:B------:R-:W-:Y:S01]  /*2ab0*/  ULEA.HI UR5, UR5, UR7, URZ, 0x1f ;  /* 0x0000000705057291 */ /* 0x000fe2000f8ff83f */
[----:B-1----:R-:W-:Y:S01]  /*2ac0*/  IMAD R28, R8, -0x2, R14 ;  /* 0xfffffffe081c7824 */ /* 0x002fe200078e020e */
[C---:B------:R-:W-:Y:S01]  /*2ad0*/  ISETP.GE.AND P0, PT, R25.reuse, R14, PT ;  /* 0x0000000e1900720c */ /* 0x040fe20003f06270 */
[----:B------:R-:W-:Y:S01]  /*2ae0*/  IMAD.SHL.U32 R14, R0, 0x2, RZ ;  /* 0x00000002000e7824 */ /* 0x000fe200078e00ff */
[----:B------:R-:W-:Y:S01]  /*2af0*/  ULDC.64 UR10, c[0x0][0x5d0] ;  /* 0x00017400000a7ab9 */ /* 0x000fe20000000a00 */
[----:B------:R-:W-:Y:S01]  /*2b00*/  ULOP3.LUT UR4, UR4, UR6, URZ, 0x3c, !UPT ;  /* 0x0000000604047292 */ /* 0x000fe2000f8e3c3f */
[----:B------:R-:W-:Y:S01]  /*2b10*/  ISETP.GE.OR P0, PT, R24, UR12, P0 ;  /* 0x0000000c18007c0c */ /* 0x000fe20008706670 */
[----:B------:R-:W-:Y:S01]  /*2b20*/  IMAD R8, R32, UR10, RZ ;  /* 0x0000000a20087c24 */ /* 0x000fe2000f8e02ff */
[----:B------:R-:W-:Y:S01]  /*2b30*/  LOP3.LUT R14, R25, 0x6, R14, 0xf8, !PT ;  /* 0x00000006190e7812 */ /* 0x000fe200078ef80e */
[----:B------:R-:W-:Y:S01]  /*2b40*/  USHF.R.U32.HI UR5, URZ, 0x5, UR5 ;  /* 0x000000053f057899 */ /* 0x000fe20008011605 */
[----:B------:R-:W-:Y:S01]  /*2b50*/  IMAD.WIDE R30, R71, 0x80, RZ ;  /* 0x00000080471e7825 */ /* 0x000fe200078e02ff */
[----:B------:R-:W-:-:S02]  /*2b60*/  IADD3 R27, -R24, UR12, R27 ;  /* 0x0000000c181b7c10 */ /* 0x000fc4000fffe11b */
[----:B------:R-:W-:Y:S01]  /*2b70*/  SHF.R.S32.HI R15, RZ, 0x1f, R14 ;  /* 0x0000001fff0f7819 */ /* 0x000fe2000001140e */
[C---:B------:R-:W-:Y:S01]  /*2b80*/  IMAD R29, R73.reuse, UR11, R8 ;  /* 0x0000000b491d7c24 */ /* 0x040fe2000f8e0208 */
[----:B------:R-:W-:Y:S01]  /*2b90*/  @UP1 ULOP3.LUT UR4, UR4, 0x1, UR5, 0x78, !UPT ;  /* 0x0000000104041892 */ /* 0x000fe2000f8e7805 */
[----:B------:R-:W-:Y:S01]  /*2ba0*/  LOP3.LUT R33, R30, R11, R10, 0xfe, !PT ;  /* 0x0000000b1e217212 */ /* 0x000fe200078efe0a */
[----:B------:R-:W-:Y:S01]  /*2bb0*/  UIMAD UR5, UR5, -0x25, UR8 ;  /* 0xffffffdb050578a4 */ /* 0x000fe2000f8e0208 */
[----:B------:R-:W-:-:S04]  /*2bc0*/  IMAD.WIDE.U32 R8, R73, UR10, R14 ;  /* 0x0000000a49087c25 */ /* 0x000fc8000f8e000e */
[----:B------:R-:W-:Y:S02]  /*2bd0*/  IMAD.IADD R9, R9, 0x1, R29 ;  /* 0x0000000109097824 */ /* 0x000fe400078e021d */
[----:B------:R-:W-:Y:S02]  /*2be0*/  IMAD.IADD R28, R28, 0x1, -R25 ;  /* 0x000000011c1c7824 */ /* 0x000fe400078e0a19 */
[----:B------:R-:W-:Y:S01]  /*2bf0*/  IMAD.MOV.U32 R26, RZ, RZ, -0x1 ;  /* 0xffffffffff1a7424 */ /* 0x000fe200078e00ff */
[----:B------:R-:W-:Y:S06]  /*2c00*/  @P0 BRA `(.L_x_38) ;  /* 0x0000002400940947 */ /* 0x000fec0003800000 */
[----:B------:R-:W0:Y:S01]  /*2c10*/  LDC.64 R24, c[0x0][0x5c8] ;  /* 0x00017200ff187b82 */ /* 0x000e220000000a00 */
[----:B------:R-:W-:Y:S01]  /*2c20*/  ULDC.64 UR6, c[0x0][0x5c0] ;  /* 0x0001700000067ab9 */ /* 0x000fe20000000a00 */
[----:B------:R-:W-:Y:S01]  /*2c30*/  BSSY B0, `(.L_x_38) ;  /* 0x0000262000007945 */ /* 0x000fe20003800000 */
[-C--:B0-----:R-:W-:Y:S02]  /*2c40*/  IMAD R10, R31, R24.reuse, RZ ;  /* 0x000000181f0a7224 */ /* 0x081fe400078e02ff */
[----:B------:R-:W-:-:S04]  /*2c50*/  IMAD.WIDE.U32 R8, R33, R24, R8 ;  /* 0x0000001821087225 */ /* 0x000fc800078e0008 */
[----:B------:R-:W-:Y:S01]  /*2c60*/  IMAD R11, R33, R25, R10 ;  /* 0x00000019210b7224 */ /* 0x000fe200078e020a */
[----:B------:R-:W-:Y:S02]  /*2c70*/  LEA R10, P0, R24, R8, 0x3 ;  /* 0x00000008180a7211 */ /* 0x000fe400078018ff */
[----:B------:R-:W-:Y:S01]  /*2c80*/  IADD3 R8, P1, R8, UR6, RZ ;  /* 0x0000000608087c10 */ /* 0x000fe2000ff3e0ff */
[----:B------:R-:W-:Y:S01]  /*2c90*/  IMAD.IADD R9, R9, 0x1, R11 ;  /* 0x0000000109097824 */ /* 0x000fe200078e020b */
[----:B------:R-:W-:-:S04]  /*2ca0*/  IADD3 R10, P2, R10, UR6, RZ ;  /* 0x000000060a0a7c10 */ /* 0x000fc8000ff5e0ff */
[----:B------:R-:W-:Y:S02]  /*2cb0*/  LEA.HI.X R11, R24, R9, R25, 0x3, P0 ;  /* 0x00000009180b7211 */ /* 0x000fe400000f1c19 */
[----:B----45:R-:W-:Y:S02]  /*2cc0*/  FSETP.NEU.AND P0, PT, R12, RZ, PT ;  /* 0x000000ff0c00720b */ /* 0x030fe40003f0d000 */
[----:B------:R-:W-:Y:S02]  /*2cd0*/  IADD3.X R9, R9, UR7, RZ, P1, !PT ;  /* 0x0000000709097c10 */ /* 0x000fe40008ffe4ff */
[----:B------:R-:W-:-:S09]  /*2ce0*/  IADD3.X R11, R11, UR7, RZ, P2, !PT ;  /* 0x000000070b0b7c10 */ /* 0x000fd200097fe4ff */
[----:B------:R-:W-:Y:S05]  /*2cf0*/  @!P0 BRA `(.L_x_39) ;  /* 0x0000001c00148947 */ /* 0x000fea0003800000 */
[----:B------:R-:W-:Y:S01]  /*2d00*/  ULDC.64 UR6, c[0x0][0x5b8] ;  /* 0x00016e0000067ab9 */ /* 0x000fe20000000a00 */
[----:B------:R-:W-:Y:S01]  /*2d10*/  ISETP.GE.AND P0, PT, R28, 0x1, PT ;  /* 0x000000011c00780c */ /* 0x000fe20003f06270 */
[----:B------:R-:W-:Y:S01]  /*2d20*/  IMAD R32, R32, UR6, RZ ;  /* 0x0000000620207c24 */ /* 0x000fe2000f8e02ff */
[----:B------:R-:W-:Y:S01]  /*2d30*/  ULDC.64 UR10, c[0x0][0x5a8] ;  /* 0x00016a00000a7ab9 */ /* 0x000fe20000000a00 */
[----:B------:R-:W-:Y:S01]  /*2d40*/  IMAD.WIDE.U32 R24, R73, UR6, R14 ;  /* 0x0000000649187c25 */ /* 0x000fe2000f8e000e */
[----:B------:R-:W-:Y:S01]  /*2d50*/  ISETP.LT.OR P3, PT, R27, 0x1, !P0 ;  /* 0x000000011b00780c */ /* 0x000fe20004761670 */
[----:B------:R-:W-:Y:S02]  /*2d60*/  BSSY B1, `(.L_x_40) ;  /* 0x000000c000017945 */ /* 0x000fe40003800000 */
[----:B------:R-:W-:Y:S01]  /*2d70*/  IMAD R73, R73, UR7, R32 ;  /* 0x0000000749497c24 */ /* 0x000fe2000f8e0220 */
[----:B------:R-:W-:Y:S02]  /*2d80*/  ULDC.64 UR6, c[0x0][0x5b0] ;  /* 0x00016c0000067ab9 */ /* 0x000fe40000000a00 */
[----:B------:R-:W-:-:S02]  /*2d90*/  IMAD R29, R31, UR6, RZ ;  /* 0x000000061f1d7c24 */ /* 0x000fc4000f8e02ff */
[----:B------:R-:W-:Y:S02]  /*2da0*/  IMAD.IADD R25, R25, 0x1, R73 ;  /* 0x0000000119197824 */ /* 0x000fe400078e0249 */
[C---:B------:R-:W-:Y:S02]  /*2db0*/  IMAD R29, R33.reuse, UR7, R29 ;  /* 0x00000007211d7c24 */ /* 0x040fe4000f8e021d */
[----:B------:R-:W-:-:S03]  /*2dc0*/  IMAD.WIDE.U32 R14, R33, UR6, R24 ;  /* 0x00000006210e7c25 */ /* 0x000fc6000f8e0018 */
[----:B------:R-:W-:-:S04]  /*2dd0*/  IADD3 R14, P1, R14, UR10, RZ ;  /* 0x0000000a0e0e7c10 */ /* 0x000fc8000ff3e0ff */
[--C-:B------:R-:W-:Y:S02]  /*2de0*/  IADD3.X R15, R15, UR11, R29.reuse, P1, !PT ;  /* 0x0000000b0f0f7c10 */ /* 0x100fe40008ffe41d */
[----:B------:R-:W-:Y:S01]  /*2df0*/  PRMT R29, RZ, 0x7610, R29 ;  /* 0x00007610ff1d7816 */ /* 0x000fe2000000001d */
[----:B------:R-:W-:Y:S06]  /*2e00*/  @P3 BRA `(.L_x_41) ;  /* 0x0000000000043947 */ /* 0x000fec0003800000 */
[----:B------:R0:W5:Y:S02]  /*2e10*/  LDG.E.U8 R29, desc[UR18][R14.64] ;  /* 0x000000120e1d7981 */ /* 0x000164000c1e1100 */
.L_x_41:
[----:B------:R-:W-:Y:S05]  /*2e20*/  BSYNC B1 ;  /* 0x0000000000017941 */ /* 0x000fea0003800000 */
.L_x_40:
[----:B-----5:R-:W-:Y:S01]  /*2e30*/  LOP3.LUT R29, R29, 0xff, RZ, 0xc0, !PT ;  /* 0x000000ff1d1d7812 */ /* 0x020fe200078ec0ff */
[----:B------:R-:W-:Y:S01]  /*2e40*/  BSSY B1, `(.L_x_42) ;  /* 0x000000c000017945 */ /* 0x000fe20003800000 */
[----:B------:R-:W-:Y:S02]  /*2e50*/  ISETP.GE.AND P1, PT, R28, 0x2, PT ;  /* 0x000000021c00780c */ /* 0x000fe40003f26270 */
[----:B------:R-:W-:Y:S02]  /*2e60*/  F2FP.F16.E5M2.UNPACK_B R29, R29 ;  /* 0x0000001dff1d723e */ /* 0x000fe400020004ff */
[----:B------:R-:W-:-:S03]  /*2e70*/  ISETP.LT.OR P2, PT, R27, 0x1, !P1 ;  /* 0x000000011b00780c */ /* 0x000fc60004f41670 */
[----:B------:R-:W-:-:S05]  /*2e80*/  HADD2.F32 R29, -RZ, R29.H0_H0 ;  /* 0x2000001dff1d7230 */ /* 0x000fca0000004100 */
[----:B------:R-:W-:Y:S01]  /*2e90*/  FMUL R32, R29, R12 ;  /* 0x0000000c1d207220 */ /* 0x000fe20000400000 */
[----:B------:R-:W-:-:S03]  /*2ea0*/  PRMT R29, RZ, 0x7610, R29 ;  /* 0x00007610ff1d7816 */ /* 0x000fc6000000001d */
[----:B--2---:R-:W-:-:S05]  /*2eb0*/  FFMA R32, R79, R7, R32 ;  /* 0x000000074f207223 */ /* 0x004fca0000000020 */
[----:B------:R-:W-:-:S05]  /*2ec0*/  F2FP.SATFINITE.E5M2.F32.PACK_AB_MERGE_C R35, RZ, R32, RZ ;  /* 0x00000020ff23723e */ /* 0x000fca00048060ff */
[----:B------:R1:W-:Y:S01]  /*2ed0*/  @!P3 STG.E.U8 desc[UR18][R8.64], R35 ;  /* 0x000000230800b986 */ /* 0x0003e2000c101112 */
[----:B------:R-:W-:Y:S05]  /*2ee0*/  @P2 BRA `(.L_x_43) ;  /* 0x0000000000042947 */ /* 0x000fea0003800000 */
[----:B------:R2:W5:Y:S02]  /*2ef0*/  LDG.E.U8 R29, desc[UR18][R14.64+0x1] ;  /* 0x000001120e1d7981 */ /* 0x000564000c1e1100 */
.L_x_43:
[----:B------:R-:W-:Y:S05]  /*2f00*/  BSYNC B1 ;  /* 0x0000000000017941 */ /* 0x000fea0003800000 */
.L_x_42:
[----:B-----5:R-:W-:Y:S01]  /*2f10*/  LOP3.LUT R29, R29, 0xff, RZ, 0xc0, !PT ;  /* 0x000000ff1d1d7812 */ /* 0x020fe200078ec0ff */
[----:B------:R-:W-:Y:S01]  /*2f20*/  BSSY B1, `(.L_x_44) ;  /* 0x0000012000017945 */ /* 0x000fe20003800000 */
[----:B------:R-:W-:Y:S02]  /*2f30*/  IADD3 R33, P3, R33, 0x8, RZ ;  /* 0x0000000821217810 */ /* 0x000fe40007f7e0ff */
[----:B------:R-:W-:Y:S02]  /*2f40*/  F2FP.F16.E5M2.UNPACK_B R29, R29 ;  /* 0x0000001dff1d723e */ /* 0x000fe400020004ff */
[----:B------:R-:W-:Y:S01]  /*2f50*/  ISETP.LT.OR P0, PT, R27, 0x9, !P0 ;  /* 0x000000091b00780c */ /* 0x000fe20004701670 */
[----:B------:R-:W-:Y:S02]  /*2f60*/  IMAD.X R30, RZ, RZ, R31, P3 ;  /* 0x000000ffff1e7224 */ /* 0x000fe400018e061f */
[----:B------:R-:W-:Y:S02]  /*2f70*/  HADD2.F32 R29, -RZ, R29.H0_H0 ;  /* 0x2000001dff1d7230 */ /* 0x000fe40000004100 */
[----:B------:R-:W-:-:S02]  /*2f80*/  IMAD R30, R30, UR6, RZ ;  /* 0x000000061e1e7c24 */ /* 0x000fc4000f8e02ff */
[----:B------:R-:W-:-:S04]  /*2f90*/  IMAD.WIDE.U32 R24, R33, UR6, R24 ;  /* 0x0000000621187c25 */ /* 0x000fc8000f8e0018 */
[----:B------:R-:W-:Y:S01]  /*2fa0*/  FMUL R29, R29, R12 ;  /* 0x0000000c1d1d7220 */ /* 0x000fe20000400000 */
[----:B------:R-:W-:-:S03]  /*2fb0*/  IMAD R33, R33, UR7, R30 ;  /* 0x0000000721217c24 */ /* 0x000fc6000f8e021e */
[----:B------:R-:W-:Y:S01]  /*2fc0*/  FFMA R29, R80, R7, R29 ;  /* 0x00000007501d7223 */ /* 0x000fe2000000001d */
[----:B------:R-:W-:-:S04]  /*2fd0*/  IADD3 R24, P3, R24, UR10, RZ ;  /* 0x0000000a18187c10 */ /* 0x000fc8000ff7e0ff */
[----:B------:R-:W-:Y:S02]  /*2fe0*/  F2FP.SATFINITE.E5M2.F32.PACK_AB_MERGE_C R31, RZ, R29, RZ ;  /* 0x0000001dff1f723e */ /* 0x000fe400048060ff */
[----:B------:R-:W-:Y:S02]  /*2ff0*/  IADD3.X R25, R25, UR11, R33, P3, !PT ;  /* 0x0000000b19197c10 */ /* 0x000fe40009ffe421 */
[----:B------:R-:W-:Y:S01]  /*3000*/  PRMT R29, RZ, 0x7610, R29 ;  /* 0x00007610ff1d7816 */ /* 0x000fe2000000001d */
[----:B------:R3:W-:Y:S01]  /*3010*/  @!P2 STG.E.U8 desc[UR18][R8.64+0x1], R31 ;  /* 0x0000011f0800a986 */ /* 0x0007e2000c101112 */
[----:B------:R-:W-:Y:S05]  /*3020*/  @P0 BRA `(.L_x_45) ;  /* 0x0000000000040947 */ /* 0x000fea0003800000 */
[----:B------:R4:W5:Y:S02]  /*3030*/  LDG.E.U8 R29, desc[UR18][R24.64] ;  /* 0x00000012181d7981 */ /* 0x000964000c1e1100 */
.L_x_45:
[----:B------:R-:W-:Y:S05]  /*3040*/  BSYNC B1 ;  /* 0x0000000000017941 */ /* 0x000fea0003800000 */
.L_x_44:
[----:B-----5:R-:W-:Y:S01]  /*3050*/  LOP3.LUT R29, R29, 0xff, RZ, 0xc0, !PT ;  /* 0x000000ff1d1d7812 */ /* 0x020fe200078ec0ff */
[----:B------:R-:W-:Y:S01]  /*3060*/  BSSY B1, `(.L_x_46) ;  /* 0x000000b000017945 */ /* 0x000fe20003800000 */
[----:B------:R-:W-:Y:S02]  /*3070*/  ISETP.LT.OR P1, PT, R27, 0x9, !P1 ;  /* 0x000000091b00780c */ /* 0x000fe40004f21670 */
[----:B------:R-:W-:-:S05]  /*3080*/  F2FP.F16.E5M2.UNPACK_B R29, R29 ;  /* 0x0000001dff1d723e */ /* 0x000fca00020004ff */
[----:B------:R-:W-:-:S05]  /*3090*/  HADD2.F32 R29, -RZ, R29.H0_H0 ;  /* 0x2000001dff1d7230 */ /* 0x000fca0000004100 */
[----:B------:R-:W-:Y:S01]  /*30a0*/  FMUL R30, R29, R12 ;  /* 0x0000000c1d1e7220 */ /* 0x000fe20000400000 */
[----:B------:R-:W-:-:S03]  /*30b0*/  PRMT R29, RZ, 0x7610, R29 ;  /* 0x00007610ff1d7816 */ /* 0x000fc6000000001d */
[----:B------:R-:W-:-:S05]  /*30c0*/  FFMA R30, R77, R7, R30 ;  /* 0x000000074d1e7223 */ /* 0x000fca000000001e */
[----:B---3--:R-:W-:-:S05]  /*30d0*/  F2FP.SATFINITE.E5M2.F32.PACK_AB_MERGE_C R31, RZ, R30, RZ ;  /* 0x0000001eff1f723e */ /* 0x008fca00048060ff */
[----:B------:R3:W-:Y:S01]  /*30e0*/  @!P0 STG.E.U8 desc[UR18][R10.64], R31 ;  /* 0x0000001f0a008986 */ /* 0x0007e2000c101112 */
[----:B------:R-:W-:Y:S05]  /*30f0*/  @P1 BRA `(.L_x_47) ;  /* 0x0000000000041947 */ /* 0x000fea0003800000 */
[----:B------:R0:W5:Y:S02]  /*3100*/  LDG.E.U8 R29, desc[UR18][R24.64+0x1] ;  /* 0x00000112181d7981 */ /* 0x000164000c1e1100 */
.L_x_47:
[----:B------:R-:W-:Y:S05]  /*3110*/  BSYNC B1 ;  /* 0x0000000000017941 */ /* 0x000fea0003800000 */
.L_x_46:
[----:B-----5:R-:W-:Y:S01]  /*3120*/  LOP3.LUT R29, R29, 0xff, RZ, 0xc0, !PT ;  /* 0x000000ff1d1d7812 */ /* 0x020fe200078ec0ff */
[----:B------:R-:W-:Y:S01]  /*3130*/  BSSY B1, `(.L_x_48) ;  /* 0x000000c000017945 */ /* 0x000fe20003800000 */
[----:B------:R-:W-:Y:S02]  /*3140*/  ISETP.GE.AND P0, PT, R28, 0x9, PT ;  /* 0x000000091c00780c */ /* 0x000fe40003f06270 */
[----:B------:R-:W-:Y:S02]  /*3150*/  F2FP.F16.E5M2.UNPACK_B R29, R29 ;  /* 0x0000001dff1d723e */ /* 0x000fe400020004ff */
[----:B------:R-:W-:-:S03]  /*3160*/  ISETP.LT.OR P2, PT, R27, 0x1, !P0 ;  /* 0x000000011b00780c */ /* 0x000fc60004741670 */
[----:B------:R-:W-:-:S05]  /*3170*/  HADD2.F32 R29, -RZ, R29.H0_H0 ;  /* 0x2000001dff1d7230 */ /* 0x000fca0000004100 */
[----:B------:R-:W-:-:S04]  /*3180*/  FMUL R29, R29, R12 ;  /* 0x0000000c1d1d7220 */ /* 0x000fc80000400000 */
[----:B------:R-:W-:-:S05]  /*3190*/  FFMA R29, R78, R7, R29 ;  /* 0x000000074e1d7223 */ /* 0x000fca000000001d */
[----:B---3--:R-:W-:Y:S02]  /*31a0*/  F2FP.SATFINITE.E5M2.F32.PACK_AB_MERGE_C R31, RZ, R29, RZ ;  /* 0x0000001dff1f723e */ /* 0x008fe400048060ff */
[----:B------:R-:W-:-:S03]  /*31b0*/  PRMT R29, RZ, 0x7610, R29 ;  /* 0x00007610ff1d7816 */ /* 0x000fc6000000001d */
[----:B------:R3:W-:Y:S01]  /*31c0*/  @!P1 STG.E.U8 desc[UR18][R10.64+0x1], R31 ;  /* 0x0000011f0a009986 */ /* 0x0007e2000c101112 */
[----:B------:R-:W-:Y:S05]  /*31d0*/  @P2 BRA `(.L_x_49) ;  /* 0x0000000000042947 */ /* 0x000fea0003800000 */
[----:B------:R0:W5:Y:S02]  /*31e0*/  LDG.E.U8 R29, desc[UR18][R14.64+0x8] ;  /* 0x000008120e1d7981 */ /* 0x000164000c1e1100 */
.L_x_49:
[----:B------:R-:W-:Y:S05]  /*31f0*/  BSYNC B1 ;  /* 0x0000000000017941 */ /* 0x000fea0003800000 */
.L_x_48:
        /* <DEDUP_REMOVED lines=13> */
.L_x_51:
[----:B------:R-:W-:Y:S05]  /*32d0*/  BSYNC B1 ;  /* 0x0000000000017941 */ /* 0x000fea0003800000 */
.L_x_50:
[----:B-----5:R-:W-:Y:S01]  /*32e0*/  LOP3.LUT R29, R29, 0xff, RZ, 0xc0, !PT ;  /* 0x000000ff1d1d7812 */ /* 0x020fe200078ec0ff */
[----:B------:R-:W-:Y:S01]  /*32f0*/  BSSY B1, `(.L_x_52) ;  /* 0x000000b000017945 */ /* 0x000fe20003800000 */
[----:B------:R-:W-:Y:S02]  /*3300*/  ISETP.LT.OR P0, PT, R27, 0x9, !P0 ;  /* 0x000000091b00780c */ /* 0x000fe40004701670 */
[----:B------:R-:W-:-:S05]  /*3310*/  F2FP.F16.E5M2.UNPACK_B R29, R29 ;  /* 0x0000001dff1d723e */ /* 0x000fca00020004ff */
        /* <DEDUP_REMOVED lines=8> */
.L_x_53:
[----:B------:R-:W-:Y:S05]  /*33a0*/  BSYNC B1 ;  /* 0x0000000000017941 */ /* 0x000fea0003800000 */
.L_x_52:
        /* <DEDUP_REMOVED lines=12> */
.L_x_55:
[----:B------:R-:W-:Y:S05]  /*3470*/  BSYNC B1 ;  /* 0x0000000000017941 */ /* 0x000fea0003800000 */
.L_x_54:
        /* <DEDUP_REMOVED lines=13> */
.L_x_57:
[----:B------:R-:W-:Y:S05]  /*3550*/  BSYNC B1 ;  /* 0x0000000000017941 */ /* 0x000fea0003800000 */
.L_x_56:
        /* <DEDUP_REMOVED lines=13> */
.L_x_59:
[----:B------:R-:W-:Y:S05]  /*3630*/  BSYNC B1 ;  /* 0x0000000000017941 */ /* 0x000fea0003800000 */
.L_x_58:
        /* <DEDUP_REMOVED lines=12> */
.L_x_61:
[----:B------:R-:W-:Y:S05]  /*3700*/  BSYNC B1 ;  /* 0x0000000000017941 */ /* 0x000fea0003800000 */
.L_x_60:
        /* <DEDUP_REMOVED lines=12> */
.L_x_63:
[----:B------:R-:W-:Y:S05]  /*37d0*/  BSYNC B1 ;  /* 0x0000000000017941 */ /* 0x000fea0003800000 */
.L_x_62:
        /* <DEDUP_REMOVED lines=13> */
.L_x_65:
[----:B------:R-:W-:Y:S05]  /*38b0*/  BSYNC B1 ;  /* 0x0000000000017941 */ /* 0x000fea0003800000 */
.L_x_64:
        /* <DEDUP_REMOVED lines=13> */
.L_x_67:
[----:B------:R-:W-:Y:S05]  /*3990*/  BSYNC B1 ;  /* 0x0000000000017941 */ /* 0x000fea0003800000 */
.L_x_66:
        /* <DEDUP_REMOVED lines=12> */
.L_x_69:
[----:B------:R-:W-:Y:S05]  /*3a60*/  BSYNC B1 ;  /* 0x0000000000017941 */ /* 0x000fea0003800000 */
.L_x_68:
        /* <DEDUP_REMOVED lines=12> */
.L_x_71:
[----:B------:R-:W-:Y:S05]  /*3b30*/  BSYNC B1 ;  /* 0x0000000000017941 */ /* 0x000fea0003800000 */
.L_x_70:
        /* <DEDUP_REMOVED lines=13> */
.L_x_73:
[----:B------:R-:W-:Y:S05]  /*3c10*/  BSYNC B1 ;  /* 0x0000000000017941 */ /* 0x000fea0003800000 */
.L_x_72:
        /* <DEDUP_REMOVED lines=13> */
.L_x_75:
[----:B------:R-:W-:Y:S05]  /*3cf0*/  BSYNC B1 ;  /* 0x0000000000017941 */ /* 0x000fea0003800000 */
.L_x_74:
        /* <DEDUP_REMOVED lines=12> */
.L_x_77:
[----:B------:R-:W-:Y:S05]  /*3dc0*/  BSYNC B1 ;  /* 0x0000000000017941 */ /* 0x000fea0003800000 */
.L_x_76:
        /* <DEDUP_REMOVED lines=12> */
.L_x_79:
[----:B------:R-:W-:Y:S05]  /*3e90*/  BSYNC B1 ;  /* 0x0000000000017941 */ /* 0x000fea0003800000 */
.L_x_78:
        /* <DEDUP_REMOVED lines=13> */
.L_x_81:
[----:B------:R-:W-:Y:S05]  /*3f70*/  BSYNC B1 ;  /* 0x0000000000017941 */ /* 0x000fea0003800000 */
.L_x_80:
        /* <DEDUP_REMOVED lines=13> */
.L_x_83:
[----:B------:R-:W-:Y:S05]  /*4050*/  BSYNC B1 ;  /* 0x0000000000017941 */ /* 0x000fea0003800000 */
.L_x_82:
        /* <DEDUP_REMOVED lines=12> */
.L_x_85:
[----:B------:R-:W-:Y:S05]  /*4120*/  BSYNC B1 ;  /* 0x0000000000017941 */ /* 0x000fea0003800000 */
.L_x_84:
[----:B-----5:R-:W-:Y:S01]  /*4130*/  LOP3.LUT R29, R29, 0xff, RZ, 0xc0, !PT ;  /* 0x000000ff1d1d7812 */ /* 0x020fe200078ec0ff */
[----:B------:R-:W-:Y:S01]  /*4140*/  BSSY B1, `(.L_x_86) ;  /* 0x000000b000017945 */ /* 0x000fe20003800000 */
[----:B------:R-:W-:Y:S02]  /*4150*/  ISETP.LT.OR P1, PT, R27, 0x9, !P1 ;  /* 0x000000091b00780c */ /* 0x000fe40004f21670 */
[----:B------:R-:W-:-:S05]  /*4160*/  F2FP.F16.E5M2.UNPACK_B R29, R29 ;  /* 0x0000001dff1d723e */ /* 0x000fca00020004ff */
[----:B------:R-:W-:-:S05]  /*4170*/  HADD2.F32 R29, -RZ, R29.H0_H0 ;  /* 0x2000001dff1d7230 */ /* 0x000fca0000004100 */
[----:B------:R-:W-:-:S04]  /*4180*/  FMUL R30, R29, R12 ;  /* 0x0000000c1d1e7220 */ /* 0x000fc80000400000 */
[----:B------:R-:W-:Y:S01]  /*4190*/  FFMA R30, R23, R7, R30 ;  /* 0x00000007171e7223 */ /* 0x000fe2000000001e */
[----:B------:R-:W-:-:S04]  /*41a0*/  PRMT R23, RZ, 0x7610, R23 ;  /* 0x00007610ff177816 */ /* 0x000fc80000000017 */
[----:B------:R-:W-:-:S05]  /*41b0*/  F2FP.SATFINITE.E5M2.F32.PACK_AB_MERGE_C R29, RZ, R30, RZ ;  /* 0x0000001eff1d723e */ /* 0x000fca00048060ff */
[----:B------:R0:W-:Y:S01]  /*41c0*/  @!P0 STG.E.U8 desc[UR18][R10.64+0x28], R29 ;  /* 0x0000281d0a008986 */ /* 0x0001e2000c101112 */
[----:B------:R-:W-:Y:S05]  /*41d0*/  @P1 BRA `(.L_x_87) ;  /* 0x0000000000041947 */ /* 0x000fea0003800000 */
[----:B------:R0:W5:Y:S02]  /*41e0*/  LDG.E.U8 R23, desc[UR18][R24.64+0x29] ;  /* 0x0000291218177981 */ /* 0x000164000c1e1100 */
.L_x_87:
[----:B------:R-:W-:Y:S05]  /*41f0*/  BSYNC B1 ;  /* 0x0000000000017941 */ /* 0x000fea0003800000 */
.L_x_86:
        /* <DEDUP_REMOVED lines=8> */
[----:B0-----:R-:W-:Y:S02]  /*4280*/  F2FP.SATFINITE.E5M2.F32.PACK_AB_MERGE_C R29, RZ, R23, RZ ;  /* 0x00000017ff1d723e */ /* 0x001fe400048060ff */
[----:B------:R-:W-:-:S03]  /*4290*/  PRMT R23, RZ, 0x7610, R23 ;  /* 0x00007610ff177816 */ /* 0x000fc60000000017 */
[----:B------:R0:W-:Y:S01]  /*42a0*/  @!P1 STG.E.U8 desc[UR18][R10.64+0x29], R29 ;  /* 0x0000291d0a009986 */ /* 0x0001e2000c101112 */
[----:B------:R-:W-:Y:S05]  /*42b0*/  @P2 BRA `(.L_x_89) ;  /* 0x0000000000042947 */ /* 0x000fea0003800000 */
[----:B------:R0:W5:Y:S02]  /*42c0*/  LDG.E.U8 R23, desc[UR18][R14.64+0x30] ;  /* 0x000030120e177981 */ /* 0x000164000c1e1100 */
.L_x_89:
[----:B------:R-:W-:Y:S05]  /*42d0*/  BSYNC B1 ;  /* 0x0000000000017941 */ /* 0x000fea0003800000 */
.L_x_88:
[----:B-----5:R-:W-:Y:S01]  /*42e0*/  LOP3.LUT R23, R23, 0xff, RZ, 0xc0, !PT ;  /* 0x000000ff17177812 */ /* 0x020fe200078ec0ff */
[----:B------:R-:W-:Y:S01]  /*42f0*/  BSSY B1, `(.L_x_90) ;  /* 0x000000c000017945 */ /* 0x000fe20003800000 */
[----:B------:R-:W-:Y:S02]  /*4300*/  ISETP.GE.AND P1, PT, R28, 0x32, PT ;  /* 0x000000321c00780c */ /* 0x000fe40003f26270 */
[----:B------:R-:W-:Y:S02]  /*4310*/  F2FP.F16.E5M2.UNPACK_B R23, R23 ;  /* 0x00000017ff17723e */ /* 0x000fe400020004ff */
[----:B------:R-:W-:-:S03]  /*4320*/  ISETP.LT.OR P3, PT, R27, 0x1, !P1 ;  /* 0x000000011b00780c */ /* 0x000fc60004f61670 */
        /* <DEDUP_REMOVED lines=8> */
.L_x_91:
[----:B------:R-:W-:Y:S05]  /*43b0*/  BSYNC B1 ;  /* 0x0000000000017941 */ /* 0x000fea0003800000 */
.L_x_90:
[----:B-----5:R-:W-:Y:S01]  /*43c0*/  LOP3.LUT R21, R21, 0xff, RZ, 0xc0, !PT ;  /* 0x000000ff15157812 */ /* 0x020fe200078ec0ff */
[----:B------:R-:W-:Y:S01]  /*43d0*/  BSSY B1, `(.L_x_92) ;  /* 0x000000b000017945 */ /* 0x000fe20003800000 */
[----:B------:R-:W-:Y:S02]  /*43e0*/  ISETP.LT.OR P0, PT, R27, 0x9, !P0 ;  /* 0x000000091b00780c */ /* 0x000fe40004701670 */
[----:B------:R-:W-:-:S05]  /*43f0*/  F2FP.F16.E5M2.UNPACK_B R21, R21 ;  /* 0x00000015ff15723e */ /* 0x000fca00020004ff */
        /* <DEDUP_REMOVED lines=8> */
.L_x_93:
[----:B------:R-:W-:Y:S05]  /*4480*/  BSYNC B1 ;  /* 0x0000000000017941 */ /* 0x000fea0003800000 */
.L_x_92:
        /* <DEDUP_REMOVED lines=12> */
.L_x_95:
[----:B------:R-:W-:Y:S05]  /*4550*/  BSYNC B1 ;  /* 0x0000000000017941 */ /* 0x000fea0003800000 */
.L_x_94:
        /* <DEDUP_REMOVED lines=13> */
.L_x_97:
[----:B------:R-:W-:Y:S05]  /*4630*/  BSYNC B1 ;  /* 0x0000000000017941 */ /* 0x000fea0003800000 */
.L_x_96:
        /* <DEDUP_REMOVED lines=13> */
.L_x_99:
[----:B------:R-:W-:Y:S05]  /*4710*/  BSYNC B1 ;  /* 0x0000000000017941 */ /* 0x000fea0003800000 */
.L_x_98:
[----:B-----5:R-:W-:Y:S01]  /*4720*/  LOP3.LUT R17, R17, 0xff, RZ, 0xc0, !PT ;  /* 0x000000ff11117812 */ /* 0x020fe200078ec0ff */
[----:B------:R-:W-:Y:S01]  /*4730*/  BSSY B1, `(.L_x_100) ;  /* 0x000000b000017945 */ /* 0x000fe20003800000 */
[----:B------:R-:W-:Y:S02]  /*4740*/  ISETP.LT.OR P0, PT, R27, 0x9, !P0 ;  /* 0x000000091b00780c */ /* 0x000fe40004701670 */
[----:B------:R-:W-:Y:S02]  /*4750*/  F2FP.F16.E5M2.UNPACK_B R17, R17 ;  /* 0x00000011ff11723e */ /* 0x000fe400020004ff */
[----:B0-2---:R-:W-:-:S03]  /*4760*/  PRMT R14, RZ, 0x7610, R14 ;  /* 0x00007610ff0e7816 */ /* 0x005fc6000000000e */
[----:B------:R-:W-:-:S05]  /*4770*/  HADD2.F32 R17, -RZ, R17.H0_H0 ;  /* 0x20000011ff117230 */ /* 0x000fca0000004100 */
[----:B------:R-:W-:-:S04]  /*4780*/  FMUL R17, R17, R12 ;  /* 0x0000000c11117220 */ /* 0x000fc80000400000 */
[----:B------:R-:W-:-:S05]  /*4790*/  FFMA R17, R18, R7, R17 ;  /* 0x0000000712117223 */ /* 0x000fca0000000011 */
[----:B------:R-:W-:-:S05]  /*47a0*/  F2FP.SATFINITE.E5M2.F32.PACK_AB_MERGE_C R17, RZ, R17, RZ ;  /* 0x00000011ff11723e */ /* 0x000fca00048060ff */
[----:B------:R0:W-:Y:S01]  /*47b0*/  @!P3 STG.E.U8 desc[UR18][R8.64+0x39], R17 ;  /* 0x000039110800b986 */ /* 0x0001e2000c101112 */
[----:B------:R-:W-:Y:S05]  /*47c0*/  @P0 BRA `(.L_x_101) ;  /* 0x0000000000040947 */ /* 0x000fea0003800000 */
[----:B------:R2:W5:Y:S02]  /*47d0*/  LDG.E.U8 R14, desc[UR18][R24.64+0x38] ;  /* 0x00003812180e7981 */ /* 0x000564000c1e1100 */
.L_x_101:
[----:B------:R-:W-:Y:S05]  /*47e0*/  BSYNC B1 ;  /* 0x0000000000017941 */ /* 0x000fea0003800000 */
.L_x_100:
[----:B-----5:R-:W-:Y:S01]  /*47f0*/  LOP3.LUT R14, R14, 0xff, RZ, 0xc0, !PT ;  /* 0x000000ff0e0e7812 */ /* 0x020fe200078ec0ff */
[----:B------:R-:W-:Y:S01]  /*4800*/  BSSY B1, `(.L_x_102) ;  /* 0x000000b000017945 */ /* 0x000fe20003800000 */
[----:B------:R-:W-:Y:S02]  /*4810*/  ISETP.LT.OR P1, PT, R27, 0x9, !P1 ;  /* 0x000000091b00780c */ /* 0x000fe40004f21670 */
[----:B------:R-:W-:-:S05]  /*4820*/  F2FP.F16.E5M2.UNPACK_B R14, R14 ;  /* 0x0000000eff0e723e */ /* 0x000fca00020004ff */
[----:B01-3--:R-:W-:-:S05]  /*4830*/  HADD2.F32 R9, -RZ, R14.H0_H0 ;  /* 0x2000000eff097230 */ /* 0x00bfca0000004100 */
[----:B------:R-:W-:-:S04]  /*4840*/  FMUL R8, R9, R12 ;  /* 0x0000000c09087220 */ /* 0x000fc80000400000 */
[----:B------:R-:W-:-:S05]  /*4850*/  FFMA R8, R13, R7, R8 ;  /* 0x000000070d087223 */ /* 0x000fca0000000008 */
[----:B------:R-:W-:Y:S02]  /*4860*/  F2FP.SATFINITE.E5M2.F32.PACK_AB_MERGE_C R9, RZ, R8, RZ ;  /* 0x00000008ff09723e */ /* 0x000fe400048060ff */
[----:B------:R-:W-:-:S03]  /*4870*/  PRMT R8, RZ, 0x7610, R8 ;  /* 0x00007610ff087816 */ /* 0x000fc60000000008 */
[----:B------:R0:W-:Y:S01]  /*4880*/  @!P0 STG.E.U8 desc[UR18][R10.64+0x38], R9 ;  /* 0x000038090a008986 */ /* 0x0001e2000c101112 */
[----:B------:R-:W-:Y:S05]  /*4890*/  @P1 BRA `(.L_x_103) ;  /* 0x0000000000041947 */ /* 0x000fea0003800000 */
[----:B------:R1:W5:Y:S02]  /*48a0*/  LDG.E.U8 R8, desc[UR18][R24.64+0x39] ;  /* 0x0000391218087981 */ /* 0x000364000c1e1100 */
.L_x_103:
[----:B------:R-:W-:Y:S05]  /*48b0*/  BSYNC B1 ;  /* 0x0000000000017941 */ /* 0x000fea0003800000 */
.L_x_102:
[----:B------:R-:W-:Y:S05]  /*48c0*/  @P1 BRA `(.L_x_104) ;  /* 0x0000000800601947 */ /* 0x000fea0003800000 */
[----:B-----5:R-:W-:-:S04]  /*48d0*/  LOP3.LUT R8, R8, 0xff, RZ, 0xc0, !PT ;  /* 0x000000ff08087812 */ /* 0x020fc800078ec0ff */
[----:B------:R-:W-:-:S05]  /*48e0*/  F2FP.F16.E5M2.UNPACK_B R8, R8 ;  /* 0x00000008ff08723e */ /* 0x000fca00020004ff */
[----:B0-----:R-:W-:-:S05]  /*48f0*/  HADD2.F32 R9, -RZ, R8.H0_H0 ;  /* 0x20000008ff097230 */ /* 0x001fca0000004100 */
[----:B------:R-:W-:-:S04]  /*4900*/  FMUL R9, R9, R12 ;  /* 0x0000000c09097220 */ /* 0x000fc80000400000 */
[----:B------:R-:W-:-:S05]  /*4910*/  FFMA R9, R16, R7, R9 ;  /* 0x0000000710097223 */ /* 0x000fca0000000009 */
[----:B------:R-:W-:-:S05]  /*4920*/  F2FP.SATFINITE.E5M2.F32.PACK_AB_MERGE_C R9, RZ, R9, RZ ;  /* 0x00000009ff09723e */ /* 0x000fca00048060ff */
[----:B------:R3:W-:Y:S01]  /*4930*/  STG.E.U8 desc[UR18][R10.64+0x39], R9 ;  /* 0x000039090a007986 */ /* 0x0007e2000c101112 */
[----:B------:R-:W-:Y:S05]  /*4940*/  BRA `(.L_x_104) ;  /* 0x0000000800407947 */ /* 0x000fea0003800000 */
.L_x_39:
[C---:B------:R-:W-:Y:S01]  /*4950*/  ISETP.GE.AND P3, PT, R28.reuse, 0x1, PT ;  /* 0x000000011c00780c */ /* 0x040fe20003f66270 */
[-C--:B--2---:R-:W-:Y:S01]  /*4960*/  FMUL R79, R79, R7.reuse ;  /* 0x000000074f4f7220 */ /* 0x084fe20000400000 */
[----:B------:R-:W-:Y:S01]  /*4970*/  ISETP.GE.AND P0, PT, R28, 0x2, PT ;  /* 0x000000021c00780c */ /* 0x000fe20003f06270 */
[-C--:B------:R-:W-:Y:S01]  /*4980*/  FMUL R80, R80, R7.reuse ;  /* 0x0000000750507220 */ /* 0x080fe20000400000 */
[----:B------:R-:W-:Y:S01]  /*4990*/  ISETP.LT.OR P1, PT, R27, 0x1, !P3 ;  /* 0x000000011b00780c */ /* 0x000fe20005f21670 */
[-C--:B------:R-:W-:Y:S01]  /*49a0*/  FMUL R77, R77, R7.reuse ;  /* 0x000000074d4d7220 */ /* 0x080fe20000400000 */
[C---:B------:R-:W-:Y:S01]  /*49b0*/  ISETP.LT.OR P2, PT, R27.reuse, 0x1, !P0 ;  /* 0x000000011b00780c */ /* 0x040fe20004741670 */
[-C--:B------:R-:W-:Y:S01]  /*49c0*/  FMUL R78, R78, R7.reuse ;  /* 0x000000074e4e7220 */ /* 0x080fe20000400000 */
[----:B------:R-:W-:Y:S01]  /*49d0*/  ISETP.LT.OR P3, PT, R27, 0x9, !P3 ;  /* 0x000000091b00780c */ /* 0x000fe20005f61670 */
[----:B------:R-:W-:Y:S01]  /*49e0*/  FMUL R75, R75, R7 ;  /* 0x000000074b4b7220 */ /* 0x000fe20000400000 */
[----:B------:R-:W-:Y:S01]  /*49f0*/  F2FP.SATFINITE.E5M2.F32.PACK_AB_MERGE_C R79, RZ, R79, RZ ;  /* 0x0000004fff4f723e */ /* 0x000fe200048060ff */
[-C--:B------:R-:W-:Y:S01]  /*4a00*/  FMUL R76, R76, R7.reuse ;  /* 0x000000074c4c7220 */ /* 0x080fe20000400000 */
[----:B------:R-:W-:Y:S01]  /*4a10*/  F2FP.SATFINITE.E5M2.F32.PACK_AB_MERGE_C R15, RZ, R80, RZ ;  /* 0x00000050ff0f723e */ /* 0x000fe200048060ff */
[----:B------:R-:W-:Y:S01]  /*4a20*/  FMUL R74, R74, R7 ;  /* 0x000000074a4a7220 */ /* 0x000fe20000400000 */
[----:B------:R-:W-:Y:S01]  /*4a30*/  F2FP.SATFINITE.E5M2.F32.PACK_AB_MERGE_C R77, RZ, R77, RZ ;  /* 0x0000004dff4d723e */ /* 0x000fe200048060ff */
[-C--:B------:R-:W-:Y:S01]  /*4a40*/  FMUL R72, R72, R7.reuse ;  /* 0x0000000748487220 */ /* 0x080fe20000400000 */
[----:B------:R-:W-:Y:S01]  /*4a50*/  ISETP.LT.OR P0, PT, R27, 0x9, !P0 ;  /* 0x000000091b00780c */ /* 0x000fe20004701670 */
[----:B------:R-:W-:Y:S01]  /*4a60*/  @!P1 STG.E.U8 desc[UR18][R8.64], R79 ;  /* 0x0000004f08009986 */ /* 0x000fe2000c101112 */
[C---:B------:R-:W-:Y:S01]  /*4a70*/  ISETP.GE.AND P1, PT, R28.reuse, 0x9, PT ;  /* 0x000000091c00780c */ /* 0x040fe20003f26270 */
[----:B------:R-:W-:Y:S01]  /*4a80*/  FMUL R69, R69, R7 ;  /* 0x0000000745457220 */ /* 0x000fe20000400000 */
[----:B------:R-:W-:Y:S01]  /*4a90*/  F2FP.SATFINITE.E5M2.F32.PACK_AB_MERGE_C R75, RZ, R75, RZ ;  /* 0x0000004bff4b723e */ /* 0x000fe200048060ff */
[----:B------:R0:W-:Y:S01]  /*4aa0*/  @!P2 STG.E.U8 desc[UR18][R8.64+0x1], R15 ;  /* 0x0000010f0800a986 */ /* 0x0001e2000c101112 */
[----:B------:R-:W-:Y:S01]  /*4ab0*/  ISETP.GE.AND P2, PT, R28, 0xa, PT ;  /* 0x0000000a1c00780c */ /* 0x000fe20003f46270 */
[-C--:B------:R-:W-:Y:S01]  /*4ac0*/  FMUL R70, R70, R7.reuse ;  /* 0x0000000746467220 */ /* 0x080fe20000400000 */
[----:B------:R-:W-:Y:S01]  /*4ad0*/  F2FP.SATFINITE.E5M2.F32.PACK_AB_MERGE_C R25, RZ, R76, RZ ;  /* 0x0000004cff19723e */ /* 0x000fe200048060ff */
[----:B------:R-:W-:Y:S01]  /*4ae0*/  @!P3 STG.E.U8 desc[UR18][R10.64], R77 ;  /* 0x0000004d0a00b986 */ /* 0x000fe2000c101112 */
[C---:B------:R-:W-:Y:S01]  /*4af0*/  ISETP.LT.OR P3, PT, R27.reuse, 0x1, !P1 ;  /* 0x000000011b00780c */ /* 0x040fe20004f61670 */
[-C--:B------:R-:W-:Y:S01]  /*4b00*/  FMUL R68, R68, R7.reuse ;  /* 0x0000000744447220 */ /* 0x080fe20000400000 */
[----:B------:R-:W-:Y:S01]  /*4b10*/  ISETP.LT.OR P5, PT, R27, 0x1, !P2 ;  /* 0x000000011b00780c */ /* 0x000fe200057a1670 */
[-C--:B------:R-:W-:Y:S01]  /*4b20*/  FMUL R67, R67, R7.reuse ;  /* 0x0000000743437220 */ /* 0x080fe20000400000 */
[----:B------:R-:W-:Y:S01]  /*4b30*/  ISETP.LT.OR P1, PT, R27, 0x9, !P1 ;  /* 0x000000091b00780c */ /* 0x000fe20004f21670 */
[-C--:B------:R-:W-:Y:S01]  /*4b40*/  FMUL R65, R65, R7.reuse ;  /* 0x0000000741417220 */ /* 0x080fe20000400000 */
[----:B------:R-:W-:Y:S01]  /*4b50*/  F2FP.SATFINITE.E5M2.F32.PACK_AB_MERGE_C R29, RZ, R74, RZ ;  /* 0x0000004aff1d723e */ /* 0x000fe200048060ff */
[-C--:B------:R-:W-:Y:S01]  /*4b60*/  FMUL R66, R66, R7.reuse ;  /* 0x0000000742427220 */ /* 0x080fe20000400000 */
[----:B0-----:R-:W-:Y:S01]  /*4b70*/  F2FP.SATFINITE.E5M2.F32.PACK_AB_MERGE_C R15, RZ, R78, RZ ;  /* 0x0000004eff0f723e */ /* 0x001fe200048060ff */
[-C--:B------:R-:W-:Y:S01]  /*4b80*/  FMUL R64, R64, R7.reuse ;  /* 0x0000000740407220 */ /* 0x080fe20000400000 */
[----:B------:R-:W-:Y:S01]  /*4b90*/  ISETP.LT.OR P2, PT, R27, 0x9, !P2 ;  /* 0x000000091b00780c */ /* 0x000fe20005741670 */
[-C--:B------:R-:W-:Y:S01]  /*4ba0*/  FMUL R63, R63, R7.reuse ;  /* 0x000000073f3f7220 */ /* 0x080fe20000400000 */
[----:B------:R-:W-:Y:S01]  /*4bb0*/  F2FP.SATFINITE.E5M2.F32.PACK_AB_MERGE_C R31, RZ, R72, RZ ;  /* 0x00000048ff1f723e */ /* 0x000fe200048060ff */
[----:B------:R0:W-:Y:S01]  /*4bc0*/  @!P0 STG.E.U8 desc[UR18][R10.64+0x1], R15 ;  /* 0x0000010f0a008986 */ /* 0x0001e2000c101112 */
[C---:B------:R-:W-:Y:S01]  /*4bd0*/  ISETP.GE.AND P0, PT, R28.reuse, 0x11, PT ;  /* 0x000000111c00780c */ /* 0x040fe20003f06270 */
[----:B------:R-:W-:Y:S01]  /*4be0*/  FMUL R61, R61, R7 ;  /* 0x000000073d3d7220 */ /* 0x000fe20000400000 */
[----:B------:R-:W-:Y:S01]  /*4bf0*/  F2FP.SATFINITE.E5M2.F32.PACK_AB_MERGE_C R69, RZ, R69, RZ ;  /* 0x00000045ff45723e */ /* 0x000fe200048060ff */
[----:B------:R-:W-:Y:S01]  /*4c00*/  @!P3 STG.E.U8 desc[UR18][R8.64+0x8], R75 ;  /* 0x0000084b0800b986 */ /* 0x000fe2000c101112 */
[----:B------:R-:W-:Y:S01]  /*4c10*/  ISETP.GE.AND P3, PT, R28, 0x12, PT ;  /* 0x000000121c00780c */ /* 0x000fe20003f66270 */
[----:B------:R-:W-:Y:S01]  /*4c20*/  FMUL R62, R62, R7 ;  /* 0x000000073e3e7220 */ /* 0x000fe20000400000 */
[----:B------:R-:W-:Y:S01]  /*4c30*/  F2FP.SATFINITE.E5M2.F32.PACK_AB_MERGE_C R67, RZ, R67, RZ ;  /* 0x00000043ff43723e */ /* 0x000fe200048060ff */
[----:B------:R1:W-:Y:S01]  /*4c40*/  @!P5 STG.E.U8 desc[UR18][R8.64+0x9], R25 ;  /* 0x000009190800d986 */ /* 0x0003e2000c101112 */
[----:B------:R-:W-:Y:S01]  /*4c50*/  ISETP.LT.OR P5, PT, R27, 0x1, !P3 ;  /* 0x000000011b00780c */ /* 0x000fe20005fa1670 */
[-C--:B------:R-:W-:Y:S01]  /*4c60*/  FMUL R59, R59, R7.reuse ;  /* 0x000000073b3b7220 */ /* 0x080fe20000400000 */
[C---:B------:R-:W-:Y:S01]  /*4c70*/  ISETP.LT.OR P3, PT, R27.reuse, 0x9, !P3 ;  /* 0x000000091b00780c */ /* 0x040fe20005f61670 */
[----:B------:R-:W-:Y:S01]  /*4c80*/  @!P1 STG.E.U8 desc[UR18][R10.64+0x8], R29 ;  /* 0x0000081d0a009986 */ /* 0x000fe2000c101112 */
[----:B------:R-:W-:Y:S01]  /*4c90*/  ISETP.LT.OR P1, PT, R27, 0x1, !P0 ;  /* 0x000000011b00780c */ /* 0x000fe20004721670 */
[-C--:B------:R-:W-:Y:S01]  /*4ca0*/  FMUL R60, R60, R7.reuse ;  /* 0x000000073c3c7220 */ /* 0x080fe20000400000 */
[----:B0-----:R-:W-:Y:S01]  /*4cb0*/  F2FP.SATFINITE.E5M2.F32.PACK_AB_MERGE_C R15, RZ, R70, RZ ;  /* 0x00000046ff0f723e */ /* 0x001fe200048060ff */
[----:B------:R-:W-:Y:S01]  /*4cc0*/  @!P2 STG.E.U8 desc[UR18][R10.64+0x9], R31 ;  /* 0x0000091f0a00a986 */ /* 0x000fe2000c101112 */
[----:B------:R-:W-:Y:S01]  /*4cd0*/  ISETP.GE.AND P2, PT, R28, 0x19, PT ;  /* 0x000000191c00780c */ /* 0x000fe20003f46270 */
[-C--:B------:R-:W-:Y:S01]  /*4ce0*/  FMUL R57, R57, R7.reuse ;  /* 0x0000000739397220 */ /* 0x080fe20000400000 */
[C---:B------:R-:W-:Y:S01]  /*4cf0*/  ISETP.LT.OR P0, PT, R27.reuse, 0x9, !P0 ;  /* 0x000000091b00780c */ /* 0x040fe20004701670 */
[-C--:B------:R-:W-:Y:S01]  /*4d00*/  FMUL R58, R58, R7.reuse ;  /* 0x000000073a3a7220 */ /* 0x080fe20000400000 */
[----:B------:R-:W-:Y:S01]  /*4d10*/  ISETP.LT.OR P6, PT, R27, 0x1, !P2 ;  /* 0x000000011b00780c */ /* 0x000fe200057c1670 */
[----:B------:R0:W-:Y:S01]  /*4d20*/  @!P5 STG.E.U8 desc[UR18][R8.64+0x11], R15 ;  /* 0x0000110f0800d986 */ /* 0x0001e2000c101112 */
[----:B-1----:R-:W-:Y:S01]  /*4d30*/  F2FP.SATFINITE.E5M2.F32.PACK_AB_MERGE_C R25, RZ, R68, RZ ;  /* 0x00000044ff19723e */ /* 0x002fe200048060ff */
[----:B------:R-:W-:Y:S01]  /*4d40*/  FMUL R56, R56, R7 ;  /* 0x0000000738387220 */ /* 0x000fe20000400000 */
[----:B------:R-:W-:Y:S01]  /*4d50*/  F2FP.SATFINITE.E5M2.F32.PACK_AB_MERGE_C R65, RZ, R65, RZ ;  /* 0x00000041ff41723e */ /* 0x000fe200048060ff */
[----:B------:R-:W-:Y:S01]  /*4d60*/  @!P1 STG.E.U8 desc[UR18][R8.64+0x10], R69 ;  /* 0x0000104508009986 */ /* 0x000fe2000c101112 */
[----:B------:R-:W-:Y:S01]  /*4d70*/  ISETP.GE.AND P1, PT, R28, 0x1a, PT ;  /* 0x0000001a1c00780c */ /* 0x000fe20003f26270 */
[-C--:B------:R-:W-:Y:S01]  /*4d80*/  FMUL R23, R23, R7.reuse ;  /* 0x0000000717177220 */ /* 0x080fe20000400000 */
[C---:B------:R-:W-:Y:S01]  /*4d90*/  ISETP.LT.OR P2, PT, R27.reuse, 0x9, !P2 ;  /* 0x000000091b00780c */ /* 0x040fe20005741670 */
[----:B------:R1:W-:Y:S01]  /*4da0*/  @!P3 STG.E.U8 desc[UR18][R10.64+0x11], R25 ;  /* 0x000011190a00b986 */ /* 0x0003e2000c101112 */
[----:B------:R-:W-:Y:S01]  /*4db0*/  ISETP.LT.OR P5, PT, R27, 0x1, !P1 ;  /* 0x000000011b00780c */ /* 0x000fe20004fa1670 */
[-C--:B------:R-:W-:Y:S01]  /*4dc0*/  FMUL R21, R21, R7.reuse ;  /* 0x0000000715157220 */ /* 0x080fe20000400000 */
[----:B------:R-:W-:Y:S01]  /*4dd0*/  ISETP.LT.OR P3, PT, R27, 0x9, !P1 ;  /* 0x000000091b00780c */ /* 0x000fe20004f61670 */
[----:B------:R-:W-:Y:S01]  /*4de0*/  @!P0 STG.E.U8 desc[UR18][R10.64+0x10], R67 ;  /* 0x000010430a008986 */ /* 0x000fe2000c101112 */
[----:B0-----:R-:W-:Y:S01]  /*4df0*/  F2FP.SATFINITE.E5M2.F32.PACK_AB_MERGE_C R15, RZ, R66, RZ ;  /* 0x00000042ff0f723e */ /* 0x001fe200048060ff */
[-C--:B------:R-:W-:Y:S01]  /*4e00*/  FMUL R22, R22, R7.reuse ;  /* 0x0000000716167220 */ /* 0x080fe20000400000 */
[C---:B------:R-:W-:Y:S01]  /*4e10*/  ISETP.GE.AND P0, PT, R28.reuse, 0x21, PT ;  /* 0x000000211c00780c */ /* 0x040fe20003f06270 */
[----:B------:R-:W-:Y:S01]  /*4e20*/  @!P6 STG.E.U8 desc[UR18][R8.64+0x18], R65 ;  /* 0x000018410800e986 */ /* 0x000fe2000c101112 */
[----:B------:R-:W-:Y:S01]  /*4e30*/  ISETP.GE.AND P1, PT, R28, 0x22, PT ;  /* 0x000000221c00780c */ /* 0x000fe20003f26270 */
[-C--:B------:R-:W-:Y:S01]  /*4e40*/  FMUL R19, R19, R7.reuse ;  /* 0x0000000713137220 */ /* 0x080fe20000400000 */
[C---:B------:R-:W-:Y:S01]  /*4e50*/  ISETP.LT.OR P6, PT, R27.reuse, 0x1, !P0 ;  /* 0x000000011b00780c */ /* 0x040fe200047c1670 */
[-C--:B------:R-:W-:Y:S01]  /*4e60*/  FMUL R20, R20, R7.reuse ;  /* 0x0000000714147220 */ /* 0x080fe20000400000 */
[----:B-1----:R-:W-:Y:S01]  /*4e70*/  F2FP.SATFINITE.E5M2.F32.PACK_AB_MERGE_C R25, RZ, R64, RZ ;  /* 0x00000040ff19723e */ /* 0x002fe200048060ff */
[----:B------:R0:W-:Y:S01]  /*4e80*/  @!P5 STG.E.U8 desc[UR18][R8.64+0x19], R15 ;  /* 0x0000190f0800d986 */ /* 0x0001e2000c101112 */
[----:B------:R-:W-:Y:S01]  /*4e90*/  ISETP.LT.OR P5, PT, R27, 0x1, !P1 ;  /* 0x000000011b00780c */ /* 0x000fe20004fa1670 */
[----:B------:R-:W-:Y:S01]  /*4ea0*/  FMUL R17, R17, R7 ;  /* 0x0000000711117220 */ /* 0x000fe20000400000 */
[----:B------:R-:W-:Y:S01]  /*4eb0*/  F2FP.SATFINITE.E5M2.F32.PACK_AB_MERGE_C R63, RZ, R63, RZ ;  /* 0x0000003fff3f723e */ /* 0x000fe200048060ff */
[----:B------:R1:W-:Y:S01]  /*4ec0*/  @!P3 STG.E.U8 desc[UR18][R10.64+0x19], R25 ;  /* 0x000019190a00b986 */ /* 0x0003e2000c101112 */
[----:B------:R-:W-:Y:S01]  /*4ed0*/  F2FP.SATFINITE.E5M2.F32.PACK_AB_MERGE_C R61, RZ, R61, RZ ;  /* 0x0000003dff3d723e */ /* 0x000fe200048060ff */
[-C--:B------:R-:W-:Y:S01]  /*4ee0*/  FMUL R18, R18, R7.reuse ;  /* 0x0000000712127220 */ /* 0x080fe20000400000 */
[----:B------:R-:W-:Y:S01]  /*4ef0*/  F2FP.SATFINITE.E5M2.F32.PACK_AB_MERGE_C R29, RZ, R62, RZ ;  /* 0x0000003eff1d723e */ /* 0x000fe200048060ff */
[----:B------:R-:W-:Y:S01]  /*4f00*/  @!P2 STG.E.U8 desc[UR18][R10.64+0x18], R63 ;  /* 0x0000183f0a00a986 */ /* 0x000fe2000c101112 */
[----:B------:R-:W-:Y:S01]  /*4f10*/  ISETP.LT.OR P3, PT, R27, 0x9, !P1 ;  /* 0x000000091b00780c */ /* 0x000fe20004f61670 */
[-C--:B------:R-:W-:Y:S01]  /*4f20*/  FMUL R13, R13, R7.reuse ;  /* 0x000000070d0d7220 */ /* 0x080fe20000400000 */
[----:B------:R-:W-:Y:S01]  /*4f30*/  ISETP.GE.AND P2, PT, R28, 0x29, PT ;  /* 0x000000291c00780c */ /* 0x000fe20003f46270 */
[----:B------:R-:W-:Y:S01]  /*4f40*/  @!P6 STG.E.U8 desc[UR18][R8.64+0x20], R61 ;  /* 0x0000203d0800e986 */ /* 0x000fe2000c101112 */
[C---:B------:R-:W-:Y:S01]  /*4f50*/  ISETP.LT.OR P0, PT, R27.reuse, 0x9, !P0 ;  /* 0x000000091b00780c */ /* 0x040fe20004701670 */
[----:B------:R-:W-:Y:S01]  /*4f60*/  FMUL R16, R16, R7 ;  /* 0x0000000710107220 */ /* 0x000fe20000400000 */
[----:B------:R-:W-:Y:S01]  /*4f70*/  ISETP.GE.AND P1, PT, R28, 0x2a, PT ;  /* 0x0000002a1c00780c */ /* 0x000fe20003f26270 */
[----:B------:R-:W-:Y:S01]  /*4f80*/  @!P5 STG.E.U8 desc[UR18][R8.64+0x21], R29 ;  /* 0x0000211d0800d986 */ /* 0x000fe2000c101112 */
[----:B------:R-:W-:-:S02]  /*4f90*/  ISETP.LT.OR P6, PT, R27, 0x1, !P2 ;  /* 0x000000011b00780c */ /* 0x000fc400057c1670 */
[C---:B------:R-:W-:Y:S02]  /*4fa0*/  ISETP.LT.OR P5, PT, R27.reuse, 0x1, !P1 ;  /* 0x000000011b00780c */ /* 0x040fe40004fa1670 */
[----:B------:R-:W-:Y:S02]  /*4fb0*/  F2FP.SATFINITE.E5M2.F32.PACK_AB_MERGE_C R59, RZ, R59, RZ ;  /* 0x0000003bff3b723e */ /* 0x000fe400048060ff */
[----:B0-----:R-:W-:Y:S02]  /*4fc0*/  F2FP.SATFINITE.E5M2.F32.PACK_AB_MERGE_C R15, RZ, R60, RZ ;  /* 0x0000003cff0f723e */ /* 0x001fe400048060ff */
[----:B------:R-:W-:Y:S01]  /*4fd0*/  F2FP.SATFINITE.E5M2.F32.PACK_AB_MERGE_C R57, RZ, R57, RZ ;  /* 0x00000039ff39723e */ /* 0x000fe200048060ff */
[----:B------:R-:W-:Y:S01]  /*4fe0*/  @!P0 STG.E.U8 desc[UR18][R10.64+0x20], R59 ;  /* 0x0000203b0a008986 */ /* 0x000fe2000c101112 */
[----:B-1----:R-:W-:Y:S02]  /*4ff0*/  F2FP.SATFINITE.E5M2.F32.PACK_AB_MERGE_C R25, RZ, R58, RZ ;  /* 0x0000003aff19723e */ /* 0x002fe400048060ff */
[C---:B------:R-:W-:Y:S01]  /*5000*/  ISETP.LT.OR P1, PT, R27.reuse, 0x9, !P1 ;  /* 0x000000091b00780c */ /* 0x040fe20004f21670 */
[----:B------:R0:W-:Y:S01]  /*5010*/  @!P3 STG.E.U8 desc[UR18][R10.64+0x21], R15 ;  /* 0x0000210f0a00b986 */ /* 0x0001e2000c101112 */
[----:B------:R-:W-:-:S02]  /*5020*/  ISETP.LT.OR P2, PT, R27, 0x9, !P2 ;  /* 0x000000091b00780c */ /* 0x000fc40005741670 */
[C---:B------:R-:W-:Y:S01]  /*5030*/  ISETP.GE.AND P3, PT, R28.reuse, 0x31, PT ;  /* 0x000000311c00780c */ /* 0x040fe20003f66270 */
[----:B------:R-:W-:Y:S01]  /*5040*/  @!P6 STG.E.U8 desc[UR18][R8.64+0x28], R57 ;  /* 0x000028390800e986 */ /* 0x000fe2000c101112 */
[----:B------:R-:W-:Y:S02]  /*5050*/  ISETP.GE.AND P0, PT, R28, 0x32, PT ;  /* 0x000000321c00780c */ /* 0x000fe40003f06270 */
[----:B------:R-:W-:Y:S01]  /*5060*/  F2FP.SATFINITE.E5M2.F32.PACK_AB_MERGE_C R23, RZ, R23, RZ ;  /* 0x00000017ff17723e */ /* 0x000fe200048060ff */
[----:B------:R1:W-:Y:S01]  /*5070*/  @!P5 STG.E.U8 desc[UR18][R8.64+0x29], R25 ;  /* 0x000029190800d986 */ /* 0x0003e2000c101112 */
[C---:B------:R-:W-:Y:S02]  /*5080*/  ISETP.LT.OR P5, PT, R27.reuse, 0x1, !P3 ;  /* 0x000000011b00780c */ /* 0x040fe40005fa1670 */
[----:B------:R-:W-:Y:S02]  /*5090*/  ISETP.LT.OR P6, PT, R27, 0x1, !P0 ;  /* 0x000000011b00780c */ /* 0x000fe400047c1670 */
[----:B0-----:R-:W-:Y:S01]  /*50a0*/  F2FP.SATFINITE.E5M2.F32.PACK_AB_MERGE_C R15, RZ, R56, RZ ;  /* 0x00000038ff0f723e */ /* 0x001fe200048060ff */
[----:B------:R-:W-:Y:S01]  /*50b0*/  @!P2 STG.E.U8 desc[UR18][R10.64+0x28], R23 ;  /* 0x000028170a00a986 */ /* 0x000fe2000c101112 */
[----:B------:R-:W-:-:S02]  /*50c0*/  F2FP.SATFINITE.E5M2.F32.PACK_AB_MERGE_C R21, RZ, R21, RZ ;  /* 0x00000015ff15723e */ /* 0x000fc400048060ff */
[C---:B------:R-:W-:Y:S01]  /*50d0*/  ISETP.GE.AND P2, PT, R28.reuse, 0x3a, PT ;  /* 0x0000003a1c00780c */ /* 0x040fe20003f46270 */
[----:B------:R0:W-:Y:S01]  /*50e0*/  @!P1 STG.E.U8 desc[UR18][R10.64+0x29], R15 ;  /* 0x0000290f0a009986 */ /* 0x0001e2000c101112 */
[C---:B------:R-:W-:Y:S02]  /*50f0*/  ISETP.LT.OR P1, PT, R27.reuse, 0x9, !P3 ;  /* 0x000000091b00780c */ /* 0x040fe40005f21670 */
[----:B-1----:R-:W-:Y:S01]  /*5100*/  F2FP.SATFINITE.E5M2.F32.PACK_AB_MERGE_C R25, RZ, R22, RZ ;  /* 0x00000016ff19723e */ /* 0x002fe200048060ff */
[----:B------:R1:W-:Y:S01]  /*5110*/  @!P5 STG.E.U8 desc[UR18][R8.64+0x30], R21 ;  /* 0x000030150800d986 */ /* 0x0003e2000c101112 */
[----:B------:R-:W-:Y:S02]  /*5120*/  ISETP.GE.AND P3, PT, R28, 0x39, PT ;  /* 0x000000391c00780c */ /* 0x000fe40003f66270 */
[C---:B------:R-:W-:Y:S01]  /*5130*/  ISETP.LT.OR P0, PT, R27.reuse, 0x9, !P0 ;  /* 0x000000091b00780c */ /* 0x040fe20004701670 */
[----:B------:R2:W-:Y:S01]  /*5140*/  @!P6 STG.E.U8 desc[UR18][R8.64+0x31], R25 ;  /* 0x000031190800e986 */ /* 0x0005e2000c101112 */
[----:B------:R-:W-:-:S02]  /*5150*/  ISETP.LT.OR P5, PT, R27, 0x1, !P3 ;  /* 0x000000011b00780c */ /* 0x000fc40005fa1670 */
[C---:B------:R-:W-:Y:S02]  /*5160*/  ISETP.LT.OR P6, PT, R27.reuse, 0x1, !P2 ;  /* 0x000000011b00780c */ /* 0x040fe400057c1670 */
[C---:B------:R-:W-:Y:S02]  /*5170*/  ISETP.LT.OR P3, PT, R27.reuse, 0x9, !P3 ;  /* 0x000000091b00780c */ /* 0x040fe40005f61670 */
[----:B------:R-:W-:Y:S02]  /*5180*/  ISETP.LT.OR P2, PT, R27, 0x9, !P2 ;  /* 0x000000091b00780c */ /* 0x000fe40005741670 */
[----:B------:R-:W-:Y:S02]  /*5190*/  F2FP.SATFINITE.E5M2.F32.PACK_AB_MERGE_C R19, RZ, R19, RZ ;  /* 0x00000013ff13723e */ /* 0x000fe400048060ff */
[----:B0-----:R-:W-:Y:S02]  /*51a0*/  F2FP.SATFINITE.E5M2.F32.PACK_AB_MERGE_C R15, RZ, R20, RZ ;  /* 0x00000014ff0f723e */ /* 0x001fe400048060ff */
[----:B------:R-:W-:Y:S01]  /*51b0*/  F2FP.SATFINITE.E5M2.F32.PACK_AB_MERGE_C R17, RZ, R17, RZ ;  /* 0x00000011ff11723e */ /* 0x000fe200048060ff */
[----:B------:R2:W-:Y:S01]  /*51c0*/  @!P1 STG.E.U8 desc[UR18][R10.64+0x30], R19 ;  /* 0x000030130a009986 */ /* 0x0005e2000c101112 */
[----:B-1----:R-:W-:-:S02]  /*51d0*/  F2FP.SATFINITE.E5M2.F32.PACK_AB_MERGE_C R21, RZ, R18, RZ ;  /* 0x00000012ff15723e */ /* 0x002fc400048060ff */
[----:B------:R-:W-:Y:S01]  /*51e0*/  F2FP.SATFINITE.E5M2.F32.PACK_AB_MERGE_C R13, RZ, R13, RZ ;  /* 0x0000000dff0d723e */ /* 0x000fe200048060ff */
[----:B------:R2:W-:Y:S01]  /*51f0*/  @!P0 STG.E.U8 desc[UR18][R10.64+0x31], R15 ;  /* 0x0000310f0a008986 */ /* 0x0005e2000c101112 */
[----:B------:R-:W-:-:S03]  /*5200*/  F2FP.SATFINITE.E5M2.F32.PACK_AB_MERGE_C R23, RZ, R16, RZ ;  /* 0x00000010ff17723e */ /* 0x000fc600048060ff */
[----:B------:R2:W-:Y:S04]  /*5210*/  @!P5 STG.E.U8 desc[UR18][R8.64+0x38], R17 ;  /* 0x000038110800d986 */ /* 0x0005e8000c101112 */
[----:B------:R2:W-:Y:S04]  /*5220*/  @!P6 STG.E.U8 desc[UR18][R8.64+0x39], R21 ;  /* 0x000039150800e986 */ /* 0x0005e8000c101112 */
[----:B------:R2:W-:Y:S04]  /*5230*/  @!P3 STG.E.U8 desc[UR18][R10.64+0x38], R13 ;  /* 0x0000380d0a00b986 */ /* 0x0005e8000c101112 */
[----:B------:R2:W-:Y:S02]  /*5240*/  @!P2 STG.E.U8 desc[UR18][R10.64+0x39], R23 ;  /* 0x000039170a00a986 */ /* 0x0005e4000c101112 */
.L_x_104:
[----:B------:R-:W-:Y:S05]  /*5250*/  BSYNC B0 ;  /* 0x0000000000007941 */ /* 0x000fea0003800000 */
.L_x_38:
[----:B------:R-:W-:Y:S01]  /*5260*/  ULDC UR6, c[0x0][0xc] ;  /* 0x0000030000067ab9 */ /* 0x000fe20000000800 */
[----:B------:R-:W-:Y:S01]  /*5270*/  ULDC UR7, c[0x0][0x10] ;  /* 0x0000040000077ab9 */ /* 0x000fe20000000800 */
[----:B0-23--:R-:W0:Y:S01]  /*5280*/  LDC R9, c[0x0][0x14] ;  /* 0x00000500ff097b82 */ /* 0x00de220000000800 */
[----:B------:R-:W-:Y:S01]  /*5290*/  UIMAD.WIDE.U32 UR6, UR6, UR7, URZ ;  /* 0x00000007060672a5 */ /* 0x000fe2000f8e003f */
[----:B-----5:R-:W-:Y:S01]  /*52a0*/  PRMT R8, RZ, 0x7610, R8 ;  /* 0x00007610ff087816 */ /* 0x020fe20000000008 */
[----:B------:R-:W-:Y:S02]  /*52b0*/  IMAD.MOV.U32 R15, RZ, RZ, -0x1 ;  /* 0xffffffffff0f7424 */ /* 0x000fe400078e00ff */
[----:B------:R-:W-:Y:S02]  /*52c0*/  IMAD.MOV.U32 R73, RZ, RZ, -0x1 ;  /* 0xffffffffff497424 */ /* 0x000fe400078e00ff */
[----:B0-----:R-:W-:-:S04]  /*52d0*/  IMAD.WIDE.U32 R4, R9, UR6, R4 ;  /* 0x0000000609047c25 */ /* 0x001fc8000f8e0004 */
[----:B------:R-:W-:Y:S01]  /*52e0*/  IMAD R9, R9, UR7, RZ ;  /* 0x0000000709097c24 */ /* 0x000fe2000f8e02ff */
[----:B------:R-:W-:Y:S02]  /*52f0*/  ULDC.64 UR6, c[0x0][0x650] ;  /* 0x0001940000067ab9 */ /* 0x000fe40000000a00 */
[----:B------:R-:W-:Y:S01]  /*5300*/  ISETP.GE.U32.AND P0, PT, R4, UR6, PT ;  /* 0x0000000604007c0c */ /* 0x000fe2000bf06070 */
[----:B------:R-:W-:-:S05]  /*5310*/  IMAD.IADD R5, R5, 0x1, R9 ;  /* 0x0000000105057824 */ /* 0x000fca00078e0209 */
[----:B------:R-:W-:-:S13]  /*5320*/  ISETP.GE.U32.AND.EX P0, PT, R5, UR7, PT, P0 ;  /* 0x0000000705007c0c */ /* 0x000fda000bf06100 */
[----:B------:R-:W-:Y:S05]  /*5330*/  @P0 BRA `(.L_x_105) ;  /* 0x0000000400600947 */ /* 0x000fea0003800000 */
[----:B------:R-:W0:Y:S01]  /*5340*/  S2R R22, SR_CTAID.X ;  /* 0x0000000000167919 */ /* 0x000e220000002500 */
[----:B------:R-:W2:Y:S01]  /*5350*/  LDC.64 R16, c[0x0][0x628] ;  /* 0x00018a00ff107b82 */ /* 0x000ea20000000a00 */
[----:B------:R-:W-:Y:S01]  /*5360*/  ULDC UR6, c[0x0][0x150] ;  /* 0x0000540000067ab9 */ /* 0x000fe20000000800 */
[----:B------:R-:W-:Y:S01]  /*5370*/  IMAD.MOV.U32 R14, RZ, RZ, R4 ;  /* 0x000000ffff0e7224 */ /* 0x000fe200078e0004 */
[----:B-1--4-:R-:W1:Y:S01]  /*5380*/  S2R R24, SR_CTAID.Y ;  /* 0x0000000000187919 */ /* 0x012e620000002600 */
[----:B------:R-:W-:-:S04]  /*5390*/  IMAD.MOV.U32 R15, RZ, RZ, R5 ;  /* 0x000000ffff0f7224 */ /* 0x000fc800078e0005 */
[----:B------:R-:W3:Y:S08]  /*53a0*/  LDC R25, c[0x0][0x144] ;  /* 0x00005100ff197b82 */ /* 0x000ef00000000800 */
[----:B------:R-:W4:Y:S08]  /*53b0*/  LDC R18, c[0x0][0x630] ;  /* 0x00018c00ff127b82 */ /* 0x000f300000000800 */
[----:B------:R-:W1:Y:S01]  /*53c0*/  LDC.64 R20, c[0x0][0x620] ;  /* 0x00018800ff147b82 */ /* 0x000e620000000a00 */
[----:B--2---:R-:W-:-:S04]  /*53d0*/  ISETP.NE.U32.AND P0, PT, R16, RZ, PT ;  /* 0x000000ff1000720c */ /* 0x004fc80003f05070 */
[----:B------:R-:W-:Y:S02]  /*53e0*/  ISETP.NE.AND.EX P0, PT, R17, RZ, PT, P0 ;  /* 0x000000ff1100720c */ /* 0x000fe40003f05300 */
[----:B0-----:R-:W-:-:S05]  /*53f0*/  I2FP.F32.U32 R8, R22 ;  /* 0x0000001600087245 */ /* 0x001fca0000201000 */
[----:B------:R-:W-:-:S04]  /*5400*/  FMUL R8, R8, UR6 ;  /* 0x0000000608087c20 */ /* 0x000fc80008400000 */
[----:B------:R0:W2:Y:S02]  /*5410*/  F2I.U32.TRUNC.NTZ R23, R8 ;  /* 0x0000000800177305 */ /* 0x0000a4000020f000 */
[----:B---34-:R-:W-:Y:S05]  /*5420*/  @!P0 BRA `(.L_x_106) ;  /* 0x0000000000288947 */ /* 0x018fea0003800000 */
[----:B------:R-:W3:Y:S02]  /*5430*/  LDC R9, c[0x0][0x634] ;  /* 0x00018d00ff097b82 */ /* 0x000ee40000000800 */
[----:B---3--:R-:W-:-:S05]  /*5440*/  IADD3 R13, P0, R4, R9, RZ ;  /* 0x00000009040d7210 */ /* 0x008fca0007f1e0ff */
[----:B------:R-:W-:-:S04]  /*5450*/  IMAD.X R19, RZ, RZ, R5, P0 ;  /* 0x000000ffff137224 */ /* 0x000fc800000e0605 */
[----:B0-----:R-:W-:-:S04]  /*5460*/  IMAD.WIDE.U32 R8, R19, R16, RZ ;  /* 0x0000001013087225 */ /* 0x001fc800078e00ff */
[----:B------:R-:W-:-:S04]  /*5470*/  IMAD.WIDE.U32 R10, P0, R13, R17, R8 ;  /* 0x000000110d0a7225 */ /* 0x000fc80007800008 */
[----:B------:R-:W-:-:S04]  /*5480*/  IMAD.WIDE.U32 R8, R13, R16, RZ ;  /* 0x000000100d087225 */ /* 0x000fc800078e00ff */
[----:B------:R-:W-:Y:S01]  /*5490*/  IMAD.X R15, RZ, RZ, RZ, P0 ;  /* 0x000000ffff0f7224 */ /* 0x000fe200000e06ff */
[----:B------:R-:W-:Y:S01]  /*54a0*/  IADD3 RZ, P0, R9, R10, RZ ;  /* 0x0000000a09ff7210 */ /* 0x000fe20007f1e0ff */
[----:B------:R-:W-:-:S04]  /*54b0*/  IMAD.MOV.U32 R14, RZ, RZ, R11 ;  /* 0x000000ffff0e7224 */ /* 0x000fc800078e000b */
[----:B------:R-:W-:-:S08]  /*54c0*/  IMAD.WIDE.U32.X R14, R19, R17, R14, P0 ;  /* 0x00000011130e7225 */ /* 0x000fd000000e040e */
.L_x_106:
[----:B------:R-:W3:Y:S01]  /*54d0*/  LDC.64 R30, c[0x0][0x640] ;  /* 0x00019000ff1e7b82 */ /* 0x000ee20000000a00 */
[-C--:B------:R-:W-:Y:S01]  /*54e0*/  SHF.R.U64 R73, R14, R18.reuse, R15 ;  /* 0x000000120e497219 */ /* 0x080fe2000000120f */
[----:B--2---:R-:W-:Y:S01]  /*54f0*/  IMAD.MOV R23, RZ, RZ, -R23 ;  /* 0x000000ffff177224 */ /* 0x004fe200078e0a17 */
[----:B0-----:R-:W-:Y:S01]  /*5500*/  SHF.R.U32.HI R8, RZ, R18, R15 ;  /* 0x00000012ff087219 */ /* 0x001fe2000001160f */
[----:B------:R-:W-:Y:S01]  /*5510*/  ULDC UR6, c[0x0][0x154] ;  /* 0x0000550000067ab9 */ /* 0x000fe20000000800 */
[----:B------:R-:W-:Y:S01]  /*5520*/  IADD3 R11, P0, RZ, -R73, RZ ;  /* 0x80000049ff0b7210 */ /* 0x000fe20007f1e0ff */
[----:B------:R-:W-:Y:S02]  /*5530*/  IMAD R23, R25, R23, R22 ;  /* 0x0000001719177224 */ /* 0x000fe400078e0216 */
[----:B------:R-:W0:Y:S01]  /*5540*/  LDC R14, c[0x0][0x618] ;  /* 0x00018600ff0e7b82 */ /* 0x000e220000000800 */
[----:B------:R-:W-:Y:S02]  /*5550*/  IMAD.MOV.U32 R13, RZ, RZ, 0x1 ;  /* 0x00000001ff0d7424 */ /* 0x000fe400078e00ff */
[----:B------:R-:W-:-:S04]  /*5560*/  IMAD.X R9, RZ, RZ, ~R8, P0 ;  /* 0x000000ffff097224 */ /* 0x000fc800000e0e08 */
[-C--:B-1----:R-:W-:Y:S01]  /*5570*/  IMAD R10, R9, R20.reuse, RZ ;  /* 0x00000014090a7224 */ /* 0x082fe200078e02ff */
[----:B------:R-:W1:Y:S01]  /*5580*/  LDC R26, c[0x0][0x608] ;  /* 0x00018200ff1a7b82 */ /* 0x000e620000000800 */
[----:B------:R-:W-:-:S04]  /*5590*/  IMAD.WIDE.U32 R8, R11, R20, R4 ;  /* 0x000000140b087225 */ /* 0x000fc800078e0004 */
[----:B------:R-:W-:Y:S01]  /*55a0*/  IMAD R11, R11, R21, R10 ;  /* 0x000000150b0b7224 */ /* 0x000fe200078e020a */
[----:B------:R-:W-:Y:S02]  /*55b0*/  I2FP.F32.U32 R10, R24 ;  /* 0x00000018000a7245 */ /* 0x000fe40000201000 */
[----:B------:R-:W2:Y:S01]  /*55c0*/  LDC R28, c[0x0][0x658] ;  /* 0x00019600ff1c7b82 */ /* 0x000ea20000000800 */
[----:B------:R-:W-:Y:S01]  /*55d0*/  IMAD.IADD R9, R9, 0x1, R11 ;  /* 0x0000000109097824 */ /* 0x000fe200078e020b */
[----:B---3--:R-:W-:Y:S01]  /*55e0*/  ISETP.NE.U32.AND P0, PT, R30, RZ, PT ;  /* 0x000000ff1e00720c */ /* 0x008fe20003f05070 */
[----:B------:R-:W-:Y:S01]  /*55f0*/  FMUL R10, R10, UR6 ;  /* 0x000000060a0a7c20 */ /* 0x000fe20008400000 */
[----:B------:R-:W-:Y:S02]  /*5600*/  IMAD.MOV.U32 R11, RZ, RZ, -0x1 ;  /* 0xffffffffff0b7424 */ /* 0x000fe400078e00ff */
[----:B------:R-:W-:Y:S01]  /*5610*/  ISETP.NE.AND.EX P0, PT, R31, RZ, PT, P0 ;  /* 0x000000ff1f00720c */ /* 0x000fe20003f05300 */
[----:B------:R3:W4:Y:S01]  /*5620*/  F2I.U32.TRUNC.NTZ R19, R10 ;  /* 0x0000000a00137305 */ /* 0x000722000020f000 */
[----:B------:R-:W3:Y:S01]  /*5630*/  LDC R21, c[0x0][0x148] ;  /* 0x00005200ff157b82 */ /* 0x000ee20000000800 */
[----:B0-----:R-:W-:-:S02]  /*5640*/  SHF.R.U64 R18, R8, R14, R9 ;  /* 0x0000000e08127219 */ /* 0x001fc40000001209 */
[----:B------:R-:W-:-:S05]  /*5650*/  SHF.R.U32.HI R9, RZ, R14, R9 ;  /* 0x0000000eff097219 */ /* 0x000fca0000011609 */
[----:B------:R-:W0:Y:S01]  /*5660*/  LDC R22, c[0x0][0x600] ;  /* 0x00018000ff167b82 */ /* 0x000e220000000800 */
[-CC-:B-1----:R-:W-:Y:S02]  /*5670*/  SHF.R.U64 R16, R18, R26.reuse, R9.reuse ;  /* 0x0000001a12107219 */ /* 0x182fe40000001209 */
[----:B------:R-:W-:-:S05]  /*5680*/  SHF.R.U32.HI R9, RZ, R26, R9 ;  /* 0x0000001aff097219 */ /* 0x000fca0000011609 */
[----:B------:R-:W1:Y:S01]  /*5690*/  LDC R27, c[0x0][0x648] ;  /* 0x00019200ff1b7b82 */ /* 0x000e620000000800 */
[-CC-:B--2---:R-:W-:Y:S02]  /*56a0*/  SHF.R.U64 R20, R16, R28.reuse, R9.reuse ;  /* 0x0000001c10147219 */ /* 0x184fe40000001209 */
[-C--:B------:R-:W-:Y:S02]  /*56b0*/  SHF.L.U32 R11, R11, R28.reuse, RZ ;  /* 0x0000001c0b0b7219 */ /* 0x080fe400000006ff */
[-C--:B------:R-:W-:Y:S01]  /*56c0*/  SHF.R.U32.HI R9, RZ, R28.reuse, R9 ;  /* 0x0000001cff097219 */ /* 0x080fe20000011609 */
[----:B------:R-:W-:Y:S01]  /*56d0*/  IMAD.MOV.U32 R8, RZ, RZ, R20 ;  /* 0x000000ffff087224 */ /* 0x000fe200078e0014 */
[----:B------:R-:W-:Y:S01]  /*56e0*/  SHF.L.U32 R26, R13, R28, RZ ;  /* 0x0000001c0d1a7219 */ /* 0x000fe200000006ff */
[----:B------:R-:W2:Y:S01]  /*56f0*/  LDC R29, c[0x0][0x638] ;  /* 0x00018e00ff1d7b82 */ /* 0x000ea20000000800 */
[----:B------:R-:W-:-:S07]  /*5700*/  LOP3.LUT R25, RZ, R11, RZ, 0x33, !PT ;  /* 0x0000000bff197212 */ /* 0x000fce00078e33ff */
[----:B------:R-:W0:Y:S01]  /*5710*/  LDC R32, c[0x0][0x610] ;  /* 0x00018400ff207b82 */ /* 0x000e220000000800 */
[----:B----4-:R-:W-:Y:S05]  /*5720*/  @!P0 BRA `(.L_x_107) ;  /* 0x0000000000288947 */ /* 0x010fea0003800000 */
[----:B------:R-:W4:Y:S02]  /*5730*/  LDC R13, c[0x0][0x64c] ;  /* 0x00019300ff0d7b82 */ /* 0x000f240000000800 */
[----:B----4-:R-:W-:-:S05]  /*5740*/  IADD3 R13, P0, R20, R13, RZ ;  /* 0x0000000d140d7210 */ /* 0x010fca0007f1e0ff */
[----:B------:R-:W-:-:S04]  /*5750*/  IMAD.X R17, RZ, RZ, R9, P0 ;  /* 0x000000ffff117224 */ /* 0x000fc800000e0609 */
[----:B------:R-:W-:-:S04]  /*5760*/  IMAD.WIDE.U32 R8, R17, R30, RZ ;  /* 0x0000001e11087225 */ /* 0x000fc800078e00ff */
[----:B---3--:R-:W-:-:S04]  /*5770*/  IMAD.WIDE.U32 R10, P0, R13, R31, R8 ;  /* 0x0000001f0d0a7225 */ /* 0x008fc80007800008 */
[----:B------:R-:W-:-:S04]  /*5780*/  IMAD.WIDE.U32 R8, R13, R30, RZ ;  /* 0x0000001e0d087225 */ /* 0x000fc800078e00ff */
[----:B------:R-:W-:Y:S01]  /*5790*/  IMAD.X R15, RZ, RZ, RZ, P0 ;  /* 0x000000ffff0f7224 */ /* 0x000fe200000e06ff */
[----:B------:R-:W-:Y:S01]  /*57a0*/  IADD3 RZ, P0, R9, R10, RZ ;  /* 0x0000000a09ff7210 */ /* 0x000fe20007f1e0ff */
[----:B------:R-:W-:-:S04]  /*57b0*/  IMAD.MOV.U32 R14, RZ, RZ, R11 ;  /* 0x000000ffff0e7224 */ /* 0x000fc800078e000b */
[----:B------:R-:W-:-:S08]  /*57c0*/  IMAD.WIDE.U32.X R8, R17, R31, R14, P0 ;  /* 0x0000001f11087225 */ /* 0x000fd000000e040e */
.L_x_107:
[----:B-1----:R-:W-:Y:S01]  /*57d0*/  SHF.R.U64 R8, R8, R27, R9 ;  /* 0x0000001b08087219 */ /* 0x002fe20000001209 */
[----:B0-----:R-:W-:Y:S01]  /*57e0*/  VIADD R13, R22, 0xffffffff ;  /* 0xffffffff160d7836 */ /* 0x001fe20000000000 */
[----:B------:R-:W-:Y:S01]  /*57f0*/  LOP3.LUT R11, R16, R25, RZ, 0xc0, !PT ;  /* 0x00000019100b7212 */ /* 0x000fe200078ec0ff */
[----:B------:R-:W-:Y:S02]  /*5800*/  IMAD.MOV R19, RZ, RZ, -R19 ;  /* 0x000000ffff137224 */ /* 0x000fe400078e0a13 */
[----:B------:R-:W-:Y:S02]  /*5810*/  IMAD.MOV R9, RZ, RZ, -R8 ;  /* 0x000000ffff097224 */ /* 0x000fe400078e0a08 */
[----:B------:R-:W-:Y:S01]  /*5820*/  IMAD R26, R26, R8, R11 ;  /* 0x000000081a1a7224 */ /* 0x000fe200078e020b */
[----:B------:R-:W-:Y:S01]  /*5830*/  LOP3.LUT R11, R18, R13, RZ, 0xc0, !PT ;  /* 0x0000000d120b7212 */ /* 0x000fe200078ec0ff */
[----:B---3--:R-:W-:Y:S02]  /*5840*/  @P4 IMAD R23, R21, R19, R24 ;  /* 0x0000001315174224 */ /* 0x008fe400078e0218 */
[----:B--2---:R-:W-:-:S02]  /*5850*/  IMAD R8, R9, R29, R20 ;  /* 0x0000001d09087224 */ /* 0x004fc400078e0214 */
[----:B------:R-:W-:Y:S02]  /*5860*/  IMAD R26, R26, R32, R23 ;  /* 0x000000201a1a7224 */ /* 0x000fe400078e0217 */
[----:B------:R-:W-:Y:S02]  /*5870*/  IMAD R9, R8, R22, R11 ;  /* 0x0000001608097224 */ /* 0x000fe400078e020b */
[----:B------:R-:W-:-:S03]  /*5880*/  IMAD.MOV.U32 R10, RZ, RZ, 0x1 ;  /* 0x00000001ff0a7424 */ /* 0x000fc600078e00ff */
[----:B------:R-:W-:Y:S02]  /*5890*/  SEL R15, R9, R26, !P4 ;  /* 0x0000001a090f7207 */ /* 0x000fe40006000000 */
[----:B------:R-:W-:Y:S02]  /*58a0*/  PRMT R8, R10, 0x7610, R8 ;  /* 0x000076100a087816 */ /* 0x000fe40000000008 */
[----:B------:R-:W-:-:S07]  /*58b0*/  SEL R26, R26, R9, !P4 ;  /* 0x000000091a1a7207 */ /* 0x000fce0006000000 */
.L_x_105:
[----:B------:R-:W-:Y:S01]  /*58c0*/  LOP3.LUT P0, RZ, R8, 0xff, RZ, 0xc0, !PT ;  /* 0x000000ff08ff7812 */ /* 0x000fe2000780c0ff */
[----:B------:R-:W-:-:S12]  /*58d0*/  IMAD.MOV.U32 R71, RZ, RZ, R26 ;  /* 0x000000ffff477224 */ /* 0x000fd800078e001a */
[----:B------:R-:W-:Y:S05]  /*58e0*/  @P0 BRA `(.L_x_108) ;  /* 0xffffffbc00480947 */ /* 0x000fea000383ffff */
[----:B------:R-:W-:Y:S05]  /*58f0*/  EXIT ;  /* 0x000000000000794d */ /* 0x000fea0003800000 */
.L_x_8:
[----:B0-----:R-:W-:Y:S01]  /*5900*/  ULDC.64 UR4, c[0x0][0x650] ;  /* 0x0001940000047ab9 */ /* 0x001fe20000000a00 */
        /* <DEDUP_REMOVED lines=25> */
.L_x_110:
[----:B------:R-:W0:Y:S01]  /*5aa0*/  LDC.64 R28, c[0x0][0x640] ;  /* 0x00019000ff1c7b82 */ /* 0x000e220000000a00 */
[-CC-:B------:R-:W-:Y:S01]  /*5ab0*/  SHF.R.U64 R21, R16, R6.reuse, R17.reuse ;  /* 0x0000000610157219 */ /* 0x180fe20000001211 */
[----:B------:R-:W-:Y:S01]  /*5ac0*/  IMAD.MOV.U32 R31, RZ, RZ, 0x1 ;  /* 0x00000001ff1f7424 */ /* 0x000fe200078e00ff */
[----:B------:R-:W-:Y:S02]  /*5ad0*/  SHF.R.U32.HI R3, RZ, R6, R17 ;  /* 0x00000006ff037219 */ /* 0x000fe40000011611 */
[----:B------:R-:W-:-:S03]  /*5ae0*/  IADD3 R15, P0, RZ, -R21, RZ ;  /* 0x80000015ff0f7210 */ /* 0x000fc60007f1e0ff */
[----:B------:R-:W1:Y:S02]  /*5af0*/  LDC R14, c[0x0][0x618] ;  /* 0x00018600ff0e7b82 */ /* 0x000e640000000800 */
[----:B------:R-:W-:Y:S02]  /*5b00*/  IMAD.X R3, RZ, RZ, ~R3, P0 ;  /* 0x000000ffff037224 */ /* 0x000fe400000e0e03 */
[----:B------:R-:W-:-:S04]  /*5b10*/  IMAD.WIDE.U32 R12, R15, R22, R4 ;  /* 0x000000160f0c7225 */ /* 0x000fc800078e0004 */
[----:B------:R-:W2:Y:S01]  /*5b20*/  LDC R16, c[0x0][0x608] ;  /* 0x00018200ff107b82 */ /* 0x000ea20000000800 */
[----:B------:R-:W-:-:S04]  /*5b30*/  IMAD R6, R3, R22, RZ ;  /* 0x0000001603067224 */ /* 0x000fc800078e02ff */
[----:B------:R-:W-:-:S03]  /*5b40*/  IMAD R3, R15, R23, R6 ;  /* 0x000000170f037224 */ /* 0x000fc600078e0206 */
[----:B------:R-:W3:Y:S01]  /*5b50*/  LDC R26, c[0x0][0x658] ;  /* 0x00019600ff1a7b82 */ /* 0x000ee20000000800 */
[----:B------:R-:W-:Y:S01]  /*5b60*/  IMAD.IADD R3, R13, 0x1, R3 ;  /* 0x000000010d037824 */ /* 0x000fe200078e0203 */
[----:B0-----:R-:W-:Y:S01]  /*5b70*/  ISETP.NE.U32.AND P0, PT, R28, RZ, PT ;  /* 0x000000ff1c00720c */ /* 0x001fe20003f05070 */
[----:B------:R-:W-:-:S03]  /*5b80*/  IMAD.MOV.U32 R13, RZ, RZ, -0x1 ;  /* 0xffffffffff0d7424 */ /* 0x000fc600078e00ff */
        /* <DEDUP_REMOVED lines=25> */
.L_x_111:
[----:B-1----:R-:W-:Y:S01]  /*5d20*/  SHF.R.U64 R6, R12, R25, R13 ;  /* 0x000000190c067219 */ /* 0x002fe2000000120d */
[----:B0-----:R-:W-:Y:S01]  /*5d30*/  VIADD R13, R24, 0xffffffff ;  /* 0xffffffff180d7836 */ /* 0x001fe20000000000 */
[----:B------:R-:W-:Y:S01]  /*5d40*/  SHF.L.U32 R9, R31, R26, RZ ;  /* 0x0000001a1f097219 */ /* 0x000fe200000006ff */
[----:B------:R-:W-:Y:S01]  /*5d50*/  @P4 IMAD R10, R11, R20, R8 ;  /* 0x000000140b0a4224 */ /* 0x000fe200078e0208 */
[----:B------:R-:W-:Y:S01]  /*5d60*/  LOP3.LUT R3, R22, R33, RZ, 0xc0, !PT ;  /* 0x0000002116037212 */ /* 0x000fe200078ec0ff */
[----:B------:R-:W-:Y:S01]  /*5d70*/  IMAD.MOV R12, RZ, RZ, -R6 ;  /* 0x000000ffff0c7224 */ /* 0x000fe200078e0a06 */
[----:B------:R-:W-:Y:S01]  /*5d80*/  LOP3.LUT R18, R18, R13, RZ, 0xc0, !PT ;  /* 0x0000000d12127212 */ /* 0x000fe200078ec0ff */
[----:B------:R-:W-:Y:S02]  /*5d90*/  IMAD.MOV.U32 R8, RZ, RZ, 0x1 ;  /* 0x00000001ff087424 */ /* 0x000fe400078e00ff */
[----:B------:R-:W-:Y:S02]  /*5da0*/  IMAD R9, R9, R6, R3 ;  /* 0x0000000609097224 */ /* 0x000fe400078e0203 */
[----:B--2---:R-:W-:-:S02]  /*5db0*/  IMAD R3, R12, R27, R23 ;  /* 0x0000001b0c037224 */ /* 0x004fc400078e0217 */
[----:B---3--:R-:W-:Y:S02]  /*5dc0*/  IMAD R6, R9, R30, R10 ;  /* 0x0000001e09067224 */ /* 0x008fe400078e020a */
[----:B------:R-:W-:Y:S01]  /*5dd0*/  IMAD R9, R3, R24, R18 ;  /* 0x0000001803097224 */ /* 0x000fe200078e0212 */
[----:B------:R-:W-:Y:S01]  /*5de0*/  PRMT R3, R8, 0x7610, R3 ;  /* 0x0000761008037816 */ /* 0x000fe20000000003 */
[----:B------:R-:W-:-:S03]  /*5df0*/  IMAD.MOV.U32 R16, RZ, RZ, R21 ;  /* 0x000000ffff107224 */ /* 0x000fc600078e0015 */
[----:B------:R-:W-:Y:S02]  /*5e00*/  SEL R13, R9, R6, !P4 ;  /* 0x00000006090d7207 */ /* 0x000fe40006000000 */
[----:B------:R-:W-:-:S07]  /*5e10*/  SEL R6, R6, R9, !P4 ;  /* 0x0000000906067207 */ /* 0x000fce0006000000 */
.L_x_109:
[----:B------:R-:W-:-:S08]  /*5e20*/  NOP ;  /* 0x0000000000007918 */ /* 0x000fd00000000000 */
[----:B------:R-:W0:-:S00]  /*5e30*/  USETMAXREG.DEALLOC.CTAPOOL 0x28 ;  /* 0x00000028000079c8 */ /* 0x000e0000080e0500 */
[----:B0-----:R-:W-:-:S13]  /*5e40*/  ISETP.NE.AND P0, PT, R7, RZ, PT ;  /* 0x000000ff0700720c */ /* 0x001fda0003f05270 */
[----:B------:R-:W-:Y:S05]  /*5e50*/  @P0 EXIT ;  /* 0x000000000000094d */ /* 0x000fea0003800000 */
[----:B------:R-:W-:Y:S01]  /*5e60*/  LOP3.LUT P0, RZ, R3, 0xff, RZ, 0xc0, !PT ;  /* 0x000000ff03ff7812 */ /* 0x000fe2000780c0ff */
[----:B------:R-:W-:Y:S02]  /*5e70*/  IMAD.MOV.U32 R3, RZ, RZ, 0x1 ;  /* 0x00000001ff037424 */ /* 0x000fe400078e00ff */
[----:B------:R-:W-:-:S10]  /*5e80*/  IMAD.MOV.U32 R12, RZ, RZ, RZ ;  /* 0x000000ffff0c7224 */ /* 0x000fd400078e00ff */
[----:B------:R-:W-:Y:S05]  /*5e90*/  @!P0 BRA `(.L_x_112) ;  /* 0x0000000c007c8947 */ /* 0x000fea0003800000 */
[----:B------:R-:W0:Y:S01]  /*5ea0*/  LDC R3, c[0x0][0x28c] ;  /* 0x0000a300ff037b82 */ /* 0x000e220000000800 */
[----:B------:R-:W-:Y:S01]  /*5eb0*/  ULDC UR5, c[0x0][0x658] ;  /* 0x0001960000057ab9 */ /* 0x000fe20000000800 */
[----:B------:R-:W-:Y:S01]  /*5ec0*/  UMOV UR11, 0xffffffff ;  /* 0xffffffff000b7882 */ /* 0x000fe20000000000 */
[----:B------:R-:W-:Y:S01]  /*5ed0*/  UMOV UR16, 0x1 ;  /* 0x0000000100107882 */ /* 0x000fe20000000000 */
[----:B------:R-:W-:Y:S01]  /*5ee0*/  USHF.L.U32 UR11, UR11, UR5, URZ ;  /* 0x000000050b0b7299 */ /* 0x000fe2000800063f */
[----:B------:R-:W-:Y:S01]  /*5ef0*/  BSSY B0, `(.L_x_112) ;  /* 0x00000d9000007945 */ /* 0x000fe20003800000 */
[----:B------:R-:W-:Y:S01]  /*5f00*/  ULDC UR9, c[0x0][0xc] ;  /* 0x0000030000097ab9 */ /* 0x000fe20000000800 */
[----:B------:R-:W-:Y:S01]  /*5f10*/  ULDC UR12, c[0x0][0x10] ;  /* 0x00000400000c7ab9 */ /* 0x000fe20000000800 */
[----:B------:R-:W1:Y:S01]  /*5f20*/  S2UR UR8, SR_CgaCtaId ;  /* 0x00000000000879c3 */ /* 0x000e620000008800 */
[----:B------:R-:W-:Y:S01]  /*5f30*/  ULOP3.LUT UR13, URZ, UR11, URZ, 0x33, !UPT ;  /* 0x0000000b3f0d7292 */ /* 0x000fe2000f8e333f */
[----:B------:R-:W-:Y:S01]  /*5f40*/  IMAD.MOV.U32 R14, RZ, RZ, 0x1 ;  /* 0x00000001ff0e7424 */ /* 0x000fe200078e00ff */
[----:B------:R-:W-:Y:S01]  /*5f50*/  LOP3.LUT R15, R2, 0x2, RZ, 0xfc, !PT ;  /* 0x00000002020f7812 */ /* 0x000fe200078efcff */
[----:B------:R-:W-:Y:S01]  /*5f60*/  IMAD.MOV.U32 R12, RZ, RZ, RZ ;  /* 0x000000ffff0c7224 */ /* 0x000fe200078e00ff */
[----:B------:R-:W-:Y:S01]  /*5f70*/  ULDC UR4, c[0x0][0x600] ;  /* 0x0001800000047ab9 */ /* 0x000fe20000000800 */
[----:B------:R-:W-:Y:S01]  /*5f80*/  UMOV UR15, 0x5 ;  /* 0x00000005000f7882 */ /* 0x000fe20000000000 */
[----:B------:R-:W-:-:S02]  /*5f90*/  UIADD3 UR4, UR4, -0x1, URZ ;  /* 0xffffffff04047890 */ /* 0x000fc4000fffe03f */
[----:B------:R-:W-:Y:S01]  /*5fa0*/  USHF.L.U32 UR5, UR16, UR5, URZ ;  /* 0x0000000510057299 */ /* 0x000fe2000800063f */
[----:B------:R-:W-:Y:S01]  /*5fb0*/  ULDC.64 UR28, c[0x0][0x198] ;  /* 0x00006600001c7ab9 */ /* 0x000fe20000000a00 */
[----:B0-----:R-:W-:-:S05]  /*5fc0*/  VIADD R3, R3, 0x1f ;  /* 0x0000001f03037836 */ /* 0x001fca0000000000 */
[----:B------:R-:W-:Y:S01]  /*5fd0*/  SHF.R.S32.HI R8, RZ, 0x1f, R3 ;  /* 0x0000001fff087819 */ /* 0x000fe20000011403 */
[----:B-1----:R-:W-:-:S03]  /*5fe0*/  ULOP3.LUT UR10, UR8, 0x1, URZ, 0xc0, !UPT ;  /* 0x00000001080a7892 */ /* 0x002fc6000f8ec03f */
[----:B------:R-:W-:Y:S01]  /*5ff0*/  LEA.HI R8, R8, R3, RZ, 0x5 ;  /* 0x0000000308087211 */ /* 0x000fe200078f28ff */
[----:B------:R-:W-:Y:S01]  /*6000*/  USHF.R.U32.HI UR27, URZ, 0x1, UR8 ;  /* 0x000000013f1b7899 */ /* 0x000fe20008011608 */
[----:B------:R-:W-:Y:S01]  /*6010*/  IMAD.MOV.U32 R3, RZ, RZ, 0x1 ;  /* 0x00000001ff037424 */ /* 0x000fe200078e00ff */
[----:B------:R-:W-:Y:S01]  /*6020*/  USHF.L.U32 UR6, UR8, 0x5, URZ ;  /* 0x0000000508067899 */ /* 0x000fe2000800063f */
[----:B------:R-:W-:Y:S01]  /*6030*/  SHF.R.S32.HI R11, RZ, 0x5, R8 ;  /* 0x00000005ff0b7819 */ /* 0x000fe20000011408 */
[----:B------:R-:W-:Y:S02]  /*6040*/  USHF.L.U32 UR7, UR8, 0xa, URZ ;  /* 0x0000000a08077899 */ /* 0x000fe4000800063f */
[----:B------:R-:W-:Y:S02]  /*6050*/  ULOP3.LUT UR8, UR8, 0xfffffffe, URZ, 0xc0, !UPT ;  /* 0xfffffffe08087892 */ /* 0x000fe4000f8ec03f */
[----:B------:R-:W-:Y:S01]  /*6060*/  UISETP.GT.U32.AND UP0, UPT, UR10, 0xffff, UPT ;  /* 0x0000ffff0a00788c */ /* 0x000fe2000bf04070 */
[----:B------:R-:W-:Y:S01]  /*6070*/  VIADD R10, R11, 0x1 ;  /* 0x000000010b0a7836 */ /* 0x000fe20000000000 */
[----:B------:R-:W-:-:S02]  /*6080*/  USHF.L.U32 UR14, UR16, UR8, URZ ;  /* 0x00000008100e7299 */ /* 0x000fc4000800063f */
[----:B------:R-:W-:Y:S02]  /*6090*/  ULOP3.LUT UR11, UR8, 0x1, URZ, 0xfc, !UPT ;  /* 0x00000001080b7892 */ /* 0x000fe4000f8efc3f */
[----:B------:R-:W-:Y:S02]  /*60a0*/  UIMAD.WIDE.U32 UR8, UR9, UR12, URZ ;  /* 0x0000000c090872a5 */ /* 0x000fe4000f8e003f */
[----:B------:R-:W-:Y:S01]  /*60b0*/  USEL UR10, UR10, 0xffff, !UP0 ;  /* 0x0000ffff0a0a7887 */ /* 0x000fe2000c000000 */
[----:B------:R-:W-:Y:S01]  /*60c0*/  ULDC UR12, c[0x0][0x14] ;  /* 0x00000500000c7ab9 */ /* 0x000fe20000000800 */
[----:B------:R-:W-:Y:S02]  /*60d0*/  USHF.L.U32 UR11, UR16, UR11, URZ ;  /* 0x0000000b100b7299 */ /* 0x000fe4000800063f */
[----:B------:R-:W-:Y:S02]  /*60e0*/  UIMAD.WIDE.U32 UR24, UR8, UR12, URZ ;  /* 0x0000000c081872a5 */ /* 0x000fe4000f8e003f */
[----:B------:R-:W-:-:S02]  /*60f0*/  UIMAD UR21, UR9, UR12, URZ ;  /* 0x0000000c091572a4 */ /* 0x000fc4000f8e023f */
[----:B------:R-:W-:Y:S02]  /*6100*/  ULOP3.LUT UR10, UR10, 0xffff, URZ, 0xc0, !UPT ;  /* 0x0000ffff0a0a7892 */ /* 0x000fe4000f8ec03f */
[----:B------:R-:W-:Y:S02]  /*6110*/  ULOP3.LUT UR6, UR6, 0x20, URZ, 0xc0, !UPT ;  /* 0x0000002006067892 */ /* 0x000fe4000f8ec03f */
[----:B------:R-:W-:Y:S02]  /*6120*/  ULOP3.LUT UR7, UR7, 0x400, URZ, 0xc0, !UPT ;  /* 0x0000040007077892 */ /* 0x000fe4000f8ec03f */
[----:B------:R-:W-:Y:S02]  /*6130*/  ULOP3.LUT UR14, UR14, UR11, URZ, 0xfc, !UPT ;  /* 0x0000000b0e0e7292 */ /* 0x000fe4000f8efc3f */
[----:B------:R-:W-:Y:S02]  /*6140*/  UIADD3 UR21, UR25, UR21, URZ ;  /* 0x0000001519157290 */ /* 0x000fe4000fffe03f */
[----:B------:R-:W-:-:S12]  /*6150*/  USHF.L.U32 UR15, UR15, UR10, URZ ;  /* 0x0000000a0f0f7299 */ /* 0x000fd8000800063f */
.L_x_123:
[----:B------:R-:W-:-:S03]  /*6160*/  UMOV UR8, 0xffffffff ;  /* 0xffffffff00087882 */ /* 0x000fc60000000000 */
[----:B------:R-:W-:Y:S05]  /*6170*/  BRA.DIV UR8, `(.L_x_113) ;  /* 0x0000002208587947 */ /* 0x000fea000b800000 */
[----:B------:R-:W-:-:S13]  /*6180*/  ELECT P0, URZ, PT ;  /* 0x00000000003f782f */ /* 0x000fda0003800000 */
.L_x_167:
[----:B------:R-:W0:Y:S01]  /*6190*/  LDC R7, c[0x0][0x28c] ;  /* 0x0000a300ff077b82 */ /* 0x000e220000000800 */
[----:B------:R-:W-:Y:S01]  /*61a0*/  BSSY B1, `(.L_x_114) ;  /* 0x000003b000017945 */ /* 0x000fe20003800000 */
[----:B0-----:R-:W-:-:S13]  /*61b0*/  ISETP.LT.OR P0, PT, R7, 0x1, !P0 ;  /* 0x000000010700780c */ /* 0x001fda0004701670 */
[----:B------:R-:W-:Y:S05]  /*61c0*/  @P0 BRA `(.L_x_115) ;  /* 0x0000000000e00947 */ /* 0x000fea0003800000 */
[----:B------:R-:W-:Y:S01]  /*61d0*/  LEA R9, R6, UR27, 0x1 ;  /* 0x0000001b06097c11 */ /* 0x000fe2000f8e08ff */
[----:B------:R-:W-:Y:S01]  /*61e0*/  IMAD.MOV.U32 R21, RZ, RZ, RZ ;  /* 0x000000ffff157224 */ /* 0x000fe200078e00ff */
[----:B------:R-:W-:Y:S01]  /*61f0*/  LEA R17, R13, UR6, 0x6 ;  /* 0x000000060d117c11 */ /* 0x000fe2000f8e30ff */
[----:B------:R-:W-:Y:S02]  /*6200*/  IMAD.MOV.U32 R6, RZ, RZ, R10 ;  /* 0x000000ffff067224 */ /* 0x000fe400078e000a */
[----:B------:R-:W-:Y:S02]  /*6210*/  IMAD.MOV.U32 R7, RZ, RZ, R3 ;  /* 0x000000ffff077224 */ /* 0x000fe400078e0003 */
[----:B------:R-:W-:Y:S02]  /*6220*/  IMAD.MOV.U32 R8, RZ, RZ, R12 ;  /* 0x000000ffff087224 */ /* 0x000fe400078e000c */
[----:B------:R-:W-:-:S07]  /*6230*/  IMAD.SHL.U32 R19, R9, 0x40, RZ ;  /* 0x0000004009137824 */ /* 0x000fce00078e00ff */
.L_x_118:
[----:B------:R-:W0:Y:S01]  /*6240*/  S2R R18, SR_CgaCtaId ;  /* 0x0000000000127919 */ /* 0x000e220000008800 */
[----:B------:R-:W-:Y:S02]  /*6250*/  MOV R9, 0x400 ;  /* 0x0000040000097802 */ /* 0x000fe40000000f00 */
[----:B------:R-:W-:-:S13]  /*6260*/  LOP3.LUT P1, RZ, R0, 0x7f, RZ, 0xc0, !PT ;  /* 0x0000007f00ff7812 */ /* 0x000fda000782c0ff */
[----:B------:R-:W1:Y:S01]  /*6270*/  @!P1 LDC R13, c[0x0][0x500] ;  /* 0x00014000ff0d9b82 */ /* 0x000e620000000800 */
[----:B0-----:R-:W-:Y:S02]  /*6280*/  LEA R20, R18, R9, 0x18 ;  /* 0x0000000912147211 */ /* 0x001fe400078ec0ff */
[----:B------:R-:W-:-:S03]  /*6290*/  SHF.L.U32 R9, R7, 0x1f, RZ ;  /* 0x0000001f07097819 */ /* 0x000fc600000006ff */
[----:B------:R-:W-:-:S04]  /*62a0*/  IMAD R18, R8, 0x8, R20 ;  /* 0x0000000808127824 */ /* 0x000fc800078e0214 */
[----:B------:R-:W0:Y:S02]  /*62b0*/  SYNCS.PHASECHK.TRANS64.TRYWAIT P0, [R18+URZ+0x128], R9 ;  /* 0x00012809120075a7 */ /* 0x000e24000800017f */
[----:B01----:R-:W-:Y:S05]  /*62c0*/  @!P0 BRA `(.L_x_116) ;  /* 0x0000002000248947 */ /* 0x003fea0003800000 */
.L_x_168:
[----:B0-----:R-:W-:Y:S01]  /*62d0*/  PRMT R9, R15, 0x9910, RZ ;  /* 0x000099100f097816 */ /* 0x001fe200000000ff */
[----:B------:R0:W-:Y:S03]  /*62e0*/  @!P1 SYNCS.ARRIVE.TRANS64 RZ, [R18+URZ], R13 ;  /* 0x0000000d12ff99a7 */ /* 0x0001e6000800003f */
[----:B------:R-:W-:-:S13]  /*62f0*/  ISETP.NE.AND P0, PT, R9, 0x2, PT ;  /* 0x000000020900780c */ /* 0x000fda0003f05270 */
[----:B0-----:R-:W-:Y:S05]  /*6300*/  @P0 BRA `(.L_x_117) ;  /* 0x0000000000040947 */ /* 0x001fea0003800000 */
[----:B------:R-:W-:Y:S01]  /*6310*/  BPT.TRAP 0x1 ;  /* 0x000000040000795c */ /* 0x000fe20000300000 */
.L_x_117:
[----:B------:R-:W-:Y:S01]  /*6320*/  LEA R9, R8, UR27, 0x1 ;  /* 0x0000001b08097c11 */ /* 0x000fe2000f8e08ff */
[----:B------:R-:W-:Y:S01]  /*6330*/  VIADD R6, R6, 0xffffffff ;  /* 0xffffffff06067836 */ /* 0x000fe20000000000 */
[----:B------:R-:W-:Y:S01]  /*6340*/  R2UR UR11, R8 ;  /* 0x00000000080b72ca */ /* 0x000fe200000e0000 */
[----:B------:R-:W-:Y:S01]  /*6350*/  UIADD3 UR16, UP0, UR28, 0xf0, URZ ;  /* 0x000000f01c107890 */ /* 0x000fe2000ff1e03f */
[----:B------:R-:W-:Y:S01]  /*6360*/  R2UR UR22, R20 ;  /* 0x00000000141672ca */ /* 0x000fe200000e0000 */
[----:B------:R-:W-:Y:S01]  /*6370*/  IMAD.U32 R9, R9, 0x800, R20 ;  /* 0x0000080009097824 */ /* 0x000fe200078e0014 */
[----:B------:R-:W-:Y:S01]  /*6380*/  R2UR UR23, R19 ;  /* 0x00000000131772ca */ /* 0x000fe200000e0000 */
[----:B------:R-:W-:Y:S01]  /*6390*/  UIADD3 UR32, UP1, UR28, 0x1f0, URZ ;  /* 0x000001f01c207890 */ /* 0x000fe2000ff3e03f */
[----:B------:R-:W-:Y:S01]  /*63a0*/  R2UR UR9, R18 ;  /* 0x00000000120972ca */ /* 0x000fe200000e0000 */
[----:B------:R-:W-:Y:S01]  /*63b0*/  UIADD3.X UR17, URZ, UR29, URZ, UP0, !UPT ;  /* 0x0000001d3f117290 */ /* 0x000fe200087fe43f */
[----:B------:R-:W-:Y:S01]  /*63c0*/  R2UR UR8, R9 ;  /* 0x00000000090872ca */ /* 0x000fe200000e0000 */
[----:B------:R-:W-:Y:S01]  /*63d0*/  UPRMT UR20, URZ, 0x5410, UR15 ;  /* 0x000054103f147896 */ /* 0x000fe2000800000f */
[----:B------:R-:W-:Y:S01]  /*63e0*/  R2UR UR10, R21 ;  /* 0x00000000150a72ca */ /* 0x000fe200000e0000 */
[----:B------:R-:W-:Y:S01]  /*63f0*/  VIADD R8, R8, 0x1 ;  /* 0x0000000108087836 */ /* 0x000fe20000000000 */
[----:B------:R-:W-:Y:S01]  /*6400*/  R2UR UR12, R16 ;  /* 0x00000000100c72ca */ /* 0x000fe200000e0000 */
[----:B------:R-:W-:Y:S01]  /*6410*/  ULEA UR11, UR11, UR7, 0xb ;  /* 0x000000070b0b7291 */ /* 0x000fe2000f8e583f */
[----:B------:R-:W-:Y:S01]  /*6420*/  R2UR UR26, R17 ;  /* 0x00000000111a72ca */ /* 0x000fe200000e0000 */
[----:B------:R-:W-:Y:S01]  /*6430*/  UPRMT UR30, URZ, 0x5410, UR14 ;  /* 0x000054103f1e7896 */ /* 0x000fe2000800000e */
[----:B------:R-:W-:Y:S01]  /*6440*/  ISETP.GT.AND P1, PT, R6, 0x1, PT ;  /* 0x000000010600780c */ /* 0x000fe20003f24270 */
[----:B------:R-:W-:Y:S01]  /*6450*/  UIADD3 UR22, UR22, 0x25300, UR11 ;  /* 0x0002530016167890 */ /* 0x000fe2000fffe00b */
[----:B------:R-:W-:Y:S01]  /*6460*/  ISETP.NE.AND P0, PT, R8, 0x25, PT ;  /* 0x000000250800780c */ /* 0x000fe20003f05270 */
[----:B------:R-:W-:Y:S01]  /*6470*/  UIADD3.X UR33, URZ, UR29, URZ, UP1, !UPT ;  /* 0x0000001d3f217290 */ /* 0x000fe20008ffe43f */
[----:B------:R-:W-:Y:S01]  /*6480*/  VIADD R21, R21, 0x20 ;  /* 0x0000002015157836 */ /* 0x000fe20000000000 */
[----:B------:R-:W-:Y:S01]  /*6490*/  UIADD3 UR8, UR8, 0x300, URZ ;  /* 0x0000030008087890 */ /* 0x000fe2000fffe03f */
[----:B------:R-:W-:Y:S01]  /*64a0*/  SEL R18, RZ, 0x1, P0 ;  /* 0x00000001ff127807 */ /* 0x000fe20000000000 */
[----:B------:R-:W-:Y:S01]  /*64b0*/  UMOV UR18, 0x0 ;  /* 0x0000000000127882 */ /* 0x000fe20000000000 */
[----:B------:R-:W-:Y:S01]  /*64c0*/  UMOV UR19, 0x10000000 ;  /* 0x1000000000137882 */ /* 0x000fe20000000000 */
[----:B------:R-:W-:Y:S01]  /*64d0*/  UMOV UR11, UR23 ;  /* 0x00000017000b7c82 */ /* 0x000fe20008000000 */
[----:B------:R-:W-:-:S02]  /*64e0*/  LOP3.LUT R7, R7, R18, RZ, 0x3c, !PT ;  /* 0x0000001207077212 */ /* 0x000fc400078e3cff */
[----:B------:R-:W-:Y:S02]  /*64f0*/  SEL R8, R8, RZ, P0 ;  /* 0x000000ff08087207 */ /* 0x000fe40000000000 */
[----:B------:R0:W-:Y:S02]  /*6500*/  UTMALDG.3D.MULTICAST [UR8], [UR16], UR20, desc[UR18] ;  /* 0x00001208100073b4 */ /* 0x0001e40008011814 */
[----:B0-----:R-:W-:Y:S01]  /*6510*/  UMOV UR8, UR22 ;  /* 0x0000001600087c82 */ /* 0x001fe20008000000 */
[----:B------:R-:W-:Y:S02]  /*6520*/  UMOV UR11, UR26 ;  /* 0x0000001a000b7c82 */ /* 0x000fe40008000000 */
[----:B------:R0:W-:Y:S02]  /*6530*/  UTMALDG.3D.MULTICAST [UR8], [UR32], UR30, desc[UR18] ;  /* 0x00001208200073b4 */ /* 0x0001e4000801181e */
[----:B0-----:R-:W-:Y:S05]  /*6540*/  @P1 BRA `(.L_x_118) ;  /* 0xfffffffc003c1947 */ /* 0x001fea000383ffff */
.L_x_115:
[----:B------:R-:W-:Y:S05]  /*6550*/  BSYNC B1 ;  /* 0x0000000000017941 */ /* 0x000fea0003800000 */
.L_x_114:
[----:B------:R-:W-:Y:S01]  /*6560*/  LOP3.LUT P1, RZ, R14, 0xff, RZ, 0xc0, !PT ;  /* 0x000000ff0eff7812 */ /* 0x000fe2000782c0ff */
[C---:B------:R-:W-:Y:S01]  /*6570*/  IMAD.IADD R13, R11.reuse, 0x1, R12 ;  /* 0x000000010b0d7824 */ /* 0x040fe200078e020c */
[----:B------:R-:W-:Y:S01]  /*6580*/  ULDC.64 UR8, c[0x0][0x650] ;  /* 0x0001940000087ab9 */ /* 0x000fe20000000a00 */
[----:B------:R-:W-:Y:S01]  /*6590*/  ISETP.GE.U32.AND P2, PT, R11, 0x25, PT ;  /* 0x000000250b00780c */ /* 0x000fe20003f46070 */
[----:B------:R-:W-:Y:S01]  /*65a0*/  BSSY B1, `(.L_x_119) ;  /* 0x000006b000017945 */ /* 0x000fe20003800000 */
[C---:B------:R-:W-:Y:S01]  /*65b0*/  IMAD.WIDE.U32 R6, R13.reuse, -0x45306eb3, RZ ;  /* 0xbacf914d0d067825 */ /* 0x040fe200078e00ff */
[----:B------:R-:W-:Y:S02]  /*65c0*/  ISETP.GT.U32.AND P0, PT, R13, 0x24, PT ;  /* 0x000000240d00780c */ /* 0x000fe40003f04070 */
[----:B------:R-:W-:Y:S01]  /*65d0*/  PRMT R14, RZ, 0x7610, R14 ;  /* 0x00007610ff0e7816 */ /* 0x000fe2000000000e */
[----:B------:R-:W-:Y:S01]  /*65e0*/  IMAD.MOV.U32 R16, RZ, RZ, -0x1 ;  /* 0xffffffffff107424 */ /* 0x000fe200078e00ff */
[----:B------:R-:W-:-:S03]  /*65f0*/  ISETP.LT.U32.AND P0, PT, R11, 0x25, P0 ;  /* 0x000000250b00780c */ /* 0x000fc60000701070 */
[----:B------:R-:W0:Y:S01]  /*6600*/  @P1 S2R R9, SR_CgaCtaId ;  /* 0x0000000000091919 */ /* 0x000e220000008800 */
[----:B------:R-:W-:Y:S02]  /*6610*/  SEL R6, RZ, 0x1, !P0 ;  /* 0x00000001ff067807 */ /* 0x000fe40004000000 */
[----:B------:R-:W-:Y:S02]  /*6620*/  IADD3 R4, P0, R4, UR24, RZ ;  /* 0x0000001804047c10 */ /* 0x000fe4000ff1e0ff */
[----:B------:R-:W-:Y:S02]  /*6630*/  @P1 MOV R8, 0x400 ;  /* 0x0000040000081802 */ /* 0x000fe40000000f00 */
[----:B------:R-:W-:Y:S02]  /*6640*/  IADD3.X R5, R5, UR21, RZ, P0, !PT ;  /* 0x0000001505057c10 */ /* 0x000fe400087fe4ff */
[----:B------:R-:W-:Y:S02]  /*6650*/  ISETP.GE.U32.AND P0, PT, R4, UR8, PT ;  /* 0x0000000804007c0c */ /* 0x000fe4000bf06070 */
[----:B------:R-:W-:Y:S01]  /*6660*/  LOP3.LUT R3, R3, R6, RZ, 0x3c, !PT ;  /* 0x0000000603037212 */ /* 0x000fe200078e3cff */
[----:B------:R-:W-:Y:S01]  /*6670*/  IMAD.MOV.U32 R6, RZ, RZ, -0x1 ;  /* 0xffffffffff067424 */ /* 0x000fe200078e00ff */
[----:B------:R-:W-:-:S02]  /*6680*/  ISETP.GE.U32.AND.EX P0, PT, R5, UR9, PT, P0 ;  /* 0x0000000905007c0c */ /* 0x000fc4000bf06100 */
[----:B0-----:R-:W-:Y:S01]  /*6690*/  @P1 LEA R8, R9, R8, 0x18 ;  /* 0x0000000809081211 */ /* 0x001fe200078ec0ff */
[----:B------:R-:W-:-:S03]  /*66a0*/  IMAD.IADD R9, R13, 0x1, -R7 ;  /* 0x000000010d097824 */ /* 0x000fc600078e0a07 */
[----:B------:R0:W-:Y:S02]  /*66b0*/  @P1 SYNCS.ARRIVE.TRANS64.A1T0 RZ, [R8+URZ+0x268], RZ ;  /* 0x000268ff08ff19a7 */ /* 0x0001e4000810003f */
[----:B------:R-:W-:Y:S02]  /*66c0*/  LEA.HI R9, R9, R7, RZ, 0x1f ;  /* 0x0000000709097211 */ /* 0x000fe400078ff8ff */
[----:B------:R-:W-:Y:S02]  /*66d0*/  PRMT R7, RZ, 0x7610, R7 ;  /* 0x00007610ff077816 */ /* 0x000fe40000000007 */
[----:B------:R-:W-:-:S04]  /*66e0*/  SHF.R.U32.HI R12, RZ, 0x5, R9 ;  /* 0x00000005ff0c7819 */ /* 0x000fc80000011609 */
[----:B------:R-:W-:Y:S01]  /*66f0*/  @P2 LOP3.LUT R3, R3, 0x1, R12, 0x78, !PT ;  /* 0x0000000103032812 */ /* 0x000fe200078e780c */
[----:B------:R-:W-:Y:S02]  /*6700*/  IMAD R12, R12, -0x25, R13 ;  /* 0xffffffdb0c0c7824 */ /* 0x000fe400078e020d */
[----:B------:R-:W-:Y:S01]  /*6710*/  IMAD.MOV.U32 R13, RZ, RZ, -0x1 ;  /* 0xffffffffff0d7424 */ /* 0x000fe200078e00ff */
[----:B0-----:R-:W-:Y:S06]  /*6720*/  @P0 BRA `(.L_x_120) ;  /* 0x0000000400480947 */ /* 0x001fec0003800000 */
[----:B------:R-:W0:Y:S01]  /*6730*/  S2R R17, SR_CTAID.X ;  /* 0x0000000000117919 */ /* 0x000e220000002500 */
[----:B------:R-:W-:Y:S01]  /*6740*/  ULDC.64 UR8, c[0x0][0x628] ;  /* 0x00018a0000087ab9 */ /* 0x000fe20000000a00 */
[----:B------:R-:W1:Y:S01]  /*6750*/  LDC R18, c[0x0][0x144] ;  /* 0x00005100ff127b82 */ /* 0x000e620000000800 */
[----:B------:R-:W-:Y:S01]  /*6760*/  ISETP.NE.U32.AND P0, PT, RZ, UR8, PT ;  /* 0x00000008ff007c0c */ /* 0x000fe2000bf05070 */
[----:B------:R-:W2:Y:S01]  /*6770*/  S2R R13, SR_CTAID.Y ;  /* 0x00000000000d7919 */ /* 0x000ea20000002600 */
[----:B------:R-:W-:Y:S01]  /*6780*/  ULDC UR10, c[0x0][0x150] ;  /* 0x00005400000a7ab9 */ /* 0x000fe20000000800 */
[----:B------:R-:W-:Y:S01]  /*6790*/  ULDC UR11, c[0x0][0x630] ;  /* 0x00018c00000b7ab9 */ /* 0x000fe20000000800 */
[----:B------:R-:W-:Y:S01]  /*67a0*/  ISETP.NE.AND.EX P0, PT, RZ, UR9, PT, P0 ;  /* 0x00000009ff007c0c */ /* 0x000fe2000bf05300 */
[----:B------:R-:W-:Y:S01]  /*67b0*/  IMAD.MOV.U32 R6, RZ, RZ, R4 ;  /* 0x000000ffff067224 */ /* 0x000fe200078e0004 */
[----:B0-----:R-:W-:-:S05]  /*67c0*/  I2FP.F32.U32 R7, R17 ;  /* 0x0000001100077245 */ /* 0x001fca0000201000 */
[----:B------:R-:W-:Y:S01]  /*67d0*/  FMUL R20, R7, UR10 ;  /* 0x0000000a07147c20 */ /* 0x000fe20008400000 */
[----:B------:R-:W-:-:S05]  /*67e0*/  IMAD.MOV.U32 R7, RZ, RZ, R5 ;  /* 0x000000ffff077224 */ /* 0x000fca00078e0005 */
[----:B--2---:R-:W-:Y:S05]  /*67f0*/  @!P0 BRA `(.L_x_121) ;  /* 0x0000000000288947 */ /* 0x004fea0003800000 */
[----:B------:R-:W-:Y:S02]  /*6800*/  ULDC UR10, c[0x0][0x634] ;  /* 0x00018d00000a7ab9 */ /* 0x000fe40000000800 */
[----:B------:R-:W-:-:S05]  /*6810*/  IADD3 R7, P0, R4, UR10, RZ ;  /* 0x0000000a04077c10 */ /* 0x000fca000ff1e0ff */
[----:B------:R-:W-:-:S04]  /*6820*/  IMAD.X R19, RZ, RZ, R5, P0 ;  /* 0x000000ffff137224 */ /* 0x000fc800000e0605 */
[----:B------:R-:W-:-:S04]  /*6830*/  IMAD.WIDE.U32 R8, R19, UR8, RZ ;  /* 0x0000000813087c25 */ /* 0x000fc8000f8e00ff */
[----:B------:R-:W-:-:S04]  /*6840*/  IMAD.WIDE.U32 R8, P0, R7, UR9, R8 ;  /* 0x0000000907087c25 */ /* 0x000fc8000f800008 */
[----:B------:R-:W-:-:S04]  /*6850*/  IMAD.WIDE.U32 R6, R7, UR8, RZ ;  /* 0x0000000807067c25 */ /* 0x000fc8000f8e00ff */
[----:B------:R-:W-:Y:S01]  /*6860*/  IMAD.MOV.U32 R6, RZ, RZ, R9 ;  /* 0x000000ffff067224 */ /* 0x000fe200078e0009 */
[----:B------:R-:W-:Y:S01]  /*6870*/  IADD3 RZ, P1, R7, R8, RZ ;  /* 0x0000000807ff7210 */ /* 0x000fe20007f3e0ff */
[----:B------:R-:W-:-:S04]  /*6880*/  IMAD.X R7, RZ, RZ, RZ, P0 ;  /* 0x000000ffff077224 */ /* 0x000fc800000e06ff */
[----:B------:R-:W-:-:S08]  /*6890*/  IMAD.WIDE.U32.X R6, R19, UR9, R6, P1 ;  /* 0x0000000913067c25 */ /* 0x000fd000088e0406 */
.L_x_121:
[--C-:B------:R-:W-:Y:S01]  /*68a0*/  SHF.R.U64 R16, R6, UR11, R7.reuse ;  /* 0x0000000b06107c19 */ /* 0x100fe20008001207 */
[----:B------:R-:W0:Y:S01]  /*68b0*/  F2I.U32.TRUNC.NTZ R20, R20 ;  /* 0x0000001400147305 */ /* 0x000e22000020f000 */
[----:B------:R-:W-:Y:S01]  /*68c0*/  SHF.R.U32.HI R6, RZ, UR11, R7 ;  /* 0x0000000bff067c19 */ /* 0x000fe20008011607 */
[----:B------:R-:W-:Y:S01]  /*68d0*/  ULDC.64 UR8, c[0x0][0x620] ;  /* 0x0001880000087ab9 */ /* 0x000fe20000000a00 */
[----:B------:R-:W-:Y:S01]  /*68e0*/  IADD3 R9, P0, RZ, -R16, RZ ;  /* 0x80000010ff097210 */ /* 0x000fe20007f1e0ff */
[----:B------:R-:W-:-:S04]  /*68f0*/  ULDC.64 UR10, c[0x0][0x640] ;  /* 0x00019000000a7ab9 */ /* 0x000fc80000000a00 */
[----:B------:R-:W-:Y:S01]  /*6900*/  IMAD.X R6, RZ, RZ, ~R6, P0 ;  /* 0x000000ffff067224 */ /* 0x000fe200000e0e06 */
[----:B------:R-:W-:-:S03]  /*6910*/  ISETP.NE.U32.AND P0, PT, RZ, UR10, PT ;  /* 0x0000000aff007c0c */ /* 0x000fc6000bf05070 */
[----:B------:R-:W-:Y:S01]  /*6920*/  IMAD R8, R6, UR8, RZ ;  /* 0x0000000806087c24 */ /* 0x000fe2000f8e02ff */
[----:B------:R-:W-:Y:S01]  /*6930*/  ISETP.NE.AND.EX P0, PT, RZ, UR11, PT, P0 ;  /* 0x0000000bff007c0c */ /* 0x000fe2000bf05300 */
[----:B------:R-:W-:Y:S01]  /*6940*/  IMAD.WIDE.U32 R6, R9, UR8, R4 ;  /* 0x0000000809067c25 */ /* 0x000fe2000f8e0004 */
[----:B------:R-:W-:-:S03]  /*6950*/  ULDC UR8, c[0x0][0x618] ;  /* 0x0001860000087ab9 */ /* 0x000fc60000000800 */
[----:B------:R-:W-:Y:S01]  /*6960*/  IMAD R9, R9, UR9, R8 ;  /* 0x0000000909097c24 */ /* 0x000fe2000f8e0208 */
[----:B------:R-:W-:Y:S01]  /*6970*/  ULDC UR9, c[0x0][0x154] ;  /* 0x0000550000097ab9 */ /* 0x000fe20000000800 */
[----:B0-----:R-:W-:Y:S02]  /*6980*/  IMAD.MOV R8, RZ, RZ, -R20 ;  /* 0x000000ffff087224 */ /* 0x001fe400078e0a14 */
[----:B------:R-:W-:Y:S01]  /*6990*/  IMAD.IADD R7, R7, 0x1, R9 ;  /* 0x0000000107077824 */ /* 0x000fe200078e0209 */
[----:B------:R-:W0:Y:S01]  /*69a0*/  LDC R20, c[0x0][0x148] ;  /* 0x00005200ff147b82 */ /* 0x000e220000000800 */
[----:B-1----:R-:W-:Y:S01]  /*69b0*/  IMAD R17, R18, R8, R17 ;  /* 0x0000000812117224 */ /* 0x002fe200078e0211 */
[----:B------:R-:W-:Y:S02]  /*69c0*/  I2FP.F32.U32 R8, R13 ;  /* 0x0000000d00087245 */ /* 0x000fe40000201000 */
[--C-:B------:R-:W-:Y:S02]  /*69d0*/  SHF.R.U64 R18, R6, UR8, R7.reuse ;  /* 0x0000000806127c19 */ /* 0x100fe40008001207 */
[----:B------:R-:W-:Y:S01]  /*69e0*/  SHF.R.U32.HI R7, RZ, UR8, R7 ;  /* 0x00000008ff077c19 */ /* 0x000fe20008011607 */
[----:B------:R-:W-:Y:S01]  /*69f0*/  FMUL R8, R8, UR9 ;  /* 0x0000000908087c20 */ /* 0x000fe20008400000 */
[----:B------:R-:W-:-:S02]  /*6a00*/  ULDC UR8, c[0x0][0x608] ;  /* 0x0001820000087ab9 */ /* 0x000fc40000000800 */
[--C-:B------:R-:W-:Y:S01]  /*6a10*/  SHF.R.U64 R22, R18, UR8, R7.reuse ;  /* 0x0000000812167c19 */ /* 0x100fe20008001207 */
[----:B------:R1:W2:Y:S01]  /*6a20*/  F2I.U32.TRUNC.NTZ R23, R8 ;  /* 0x0000000800177305 */ /* 0x0002a2000020f000 */
[----:B------:R-:W-:Y:S01]  /*6a30*/  SHF.R.U32.HI R7, RZ, UR8, R7 ;  /* 0x00000008ff077c19 */ /* 0x000fe20008011607 */
[----:B------:R-:W-:-:S03]  /*6a40*/  ULDC UR8, c[0x0][0x658] ;  /* 0x0001960000087ab9 */ /* 0x000fc60000000800 */
[--C-:B------:R-:W-:Y:S02]  /*6a50*/  SHF.R.U64 R19, R22, UR8, R7.reuse ;  /* 0x0000000816137c19 */ /* 0x100fe40008001207 */
[----:B------:R-:W-:-:S03]  /*6a60*/  SHF.R.U32.HI R21, RZ, UR8, R7 ;  /* 0x00000008ff157c19 */ /* 0x000fc60008011607 */
[----:B------:R-:W-:Y:S02]  /*6a70*/  IMAD.MOV.U32 R6, RZ, RZ, R19 ;  /* 0x000000ffff067224 */ /* 0x000fe400078e0013 */
[----:B------:R-:W-:Y:S01]  /*6a80*/  IMAD.MOV.U32 R7, RZ, RZ, R21 ;  /* 0x000000ffff077224 */ /* 0x000fe200078e0015 */
[----:B-1----:R-:W-:Y:S06]  /*6a90*/  @!P0 BRA `(.L_x_122) ;  /* 0x0000000000288947 */ /* 0x002fec0003800000 */
        /* <DEDUP_REMOVED lines=10> */
.L_x_122:
[----:B------:R-:W-:Y:S01]  /*6b40*/  ULDC UR8, c[0x0][0x648] ;  /* 0x0001920000087ab9 */ /* 0x000fe20000000800 */
[----:B--2---:R-:W-:Y:S01]  /*6b50*/  IMAD.MOV R23, RZ, RZ, -R23 ;  /* 0x000000ffff177224 */ /* 0x004fe200078e0a17 */
[----:B------:R-:W-:Y:S01]  /*6b60*/  SHF.R.U64 R7, R6, UR8, R7 ;  /* 0x0000000806077c19 */ /* 0x000fe20008001207 */
[----:B------:R-:W-:Y:S01]  /*6b70*/  ULDC UR8, c[0x0][0x638] ;  /* 0x00018e0000087ab9 */ /* 0x000fe20000000800 */
[----:B------:R-:W-:Y:S01]  /*6b80*/  LOP3.LUT R6, R22, UR13, RZ, 0xc0, !PT ;  /* 0x0000000d16067c12 */ /* 0x000fe2000f8ec0ff */
[----:B0-----:R-:W-:Y:S01]  /*6b90*/  @P4 IMAD R17, R20, R23, R13 ;  /* 0x0000001714114224 */ /* 0x001fe200078e020d */
[----:B------:R-:W-:Y:S01]  /*6ba0*/  LOP3.LUT R18, R18, UR4, RZ, 0xc0, !PT ;  /* 0x0000000412127c12 */ /* 0x000fe2000f8ec0ff */
[----:B------:R-:W-:Y:S01]  /*6bb0*/  IMAD.MOV R8, RZ, RZ, -R7 ;  /* 0x000000ffff087224 */ /* 0x000fe200078e0a07 */
[----:B------:R-:W-:Y:S01]  /*6bc0*/  ULDC UR9, c[0x0][0x610] ;  /* 0x0001840000097ab9 */ /* 0x000fe20000000800 */
[----:B------:R-:W-:Y:S02]  /*6bd0*/  IMAD R6, R7, UR5, R6 ;  /* 0x0000000507067c24 */ /* 0x000fe4000f8e0206 */
[----:B------:R-:W-:Y:S01]  /*6be0*/  IMAD R19, R8, UR8, R19 ;  /* 0x0000000808137c24 */ /* 0x000fe2000f8e0213 */
[----:B------:R-:W-:Y:S01]  /*6bf0*/  ULDC UR8, c[0x0][0x600] ;  /* 0x0001800000087ab9 */ /* 0x000fe20000000800 */
[----:B------:R-:W-:-:S02]  /*6c00*/  IMAD R17, R6, UR9, R17 ;  /* 0x0000000906117c24 */ /* 0x000fc4000f8e0211 */
[----:B------:R-:W-:Y:S02]  /*6c10*/  IMAD R6, R19, UR8, R18 ;  /* 0x0000000813067c24 */ /* 0x000fe4000f8e0212 */
[----:B------:R-:W-:-:S03]  /*6c20*/  IMAD.MOV.U32 R7, RZ, RZ, 0x1 ;  /* 0x00000001ff077424 */ /* 0x000fc600078e00ff */
[----:B------:R-:W-:Y:S02]  /*6c30*/  SEL R13, R6, R17, !P4 ;  /* 0x00000011060d7207 */ /* 0x000fe40006000000 */
[----:B------:R-:W-:-:S07]  /*6c40*/  SEL R6, R17, R6, !P4 ;  /* 0x0000000611067207 */ /* 0x000fce0006000000 */
.L_x_120:
[----:B------:R-:W-:Y:S05]  /*6c50*/  BSYNC B1 ;  /* 0x0000000000017941 */ /* 0x000fea0003800000 */
.L_x_119:
[----:B------:R-:W-:-:S13]  /*6c60*/  LOP3.LUT P0, RZ, R7, 0xff, RZ, 0xc0, !PT ;  /* 0x000000ff07ff7812 */ /* 0x000fda000780c0ff */
[----:B------:R-:W-:Y:S05]  /*6c70*/  @P0 BRA `(.L_x_123) ;  /* 0xfffffff400380947 */ /* 0x000fea000383ffff */
[----:B------:R-:W-:Y:S05]  /*6c80*/  BSYNC B0 ;  /* 0x0000000000007941 */ /* 0x000fea0003800000 */
.L_x_112:
[----:B------:R-:W-:-:S03]  /*6c90*/  UMOV UR8, 0xffffffff ;  /* 0xffffffff00087882 */ /* 0x000fc60000000000 */
[----:B------:R-:W-:Y:S05]  /*6ca0*/  BRA.DIV UR8, `(.L_x_124) ;  /* 0x0000001608c07947 */ /* 0x000fea000b800000 */
[----:B------:R-:W-:-:S13]  /*6cb0*/  ELECT P0, URZ, PT ;  /* 0x00000000003f782f */ /* 0x000fda0003800000 */
.L_x_171:
[----:B------:R-:W-:Y:S04]  /*6cc0*/  BSSY B0, `(.L_x_125) ;  /* 0x0000154000007945 */ /* 0x000fe80003800000 */
[----:B------:R-:W-:Y:S05]  /*6cd0*/  @!P0 BRA `(.L_x_126) ;  /* 0x0000001400488947 */ /* 0x000fea0003800000 */
[----:B------:R-:W-:-:S04]  /*6ce0*/  LOP3.LUT R2, R2, 0x2, RZ, 0xfc, !PT ;  /* 0x0000000202027812 */ /* 0x000fc800078efcff */
[----:B------:R-:W-:-:S13]  /*6cf0*/  ISETP.NE.AND P0, PT, R2, 0x3, PT ;  /* 0x000000030200780c */ /* 0x000fda0003f05270 */
[----:B------:R-:W-:Y:S05]  /*6d00*/  @!P0 BRA `(.L_x_127) ;  /* 0x0000000000048947 */ /* 0x000fea0003800000 */
[----:B------:R-:W-:Y:S01]  /*6d10*/  BPT.TRAP 0x1 ;  /* 0x000000040000795c */ /* 0x000fe20000300000 */
.L_x_127:
[----:B------:R-:W0:Y:S01]  /*6d20*/  S2R R5, SR_CgaCtaId ;  /* 0x0000000000057919 */ /* 0x000e220000008800 */
[----:B------:R-:W-:Y:S02]  /*6d30*/  MOV R0, 0x400 ;  /* 0x0000040000007802 */ /* 0x000fe40000000f00 */
[----:B------:R-:W-:Y:S02]  /*6d40*/  SHF.L.U32 R2, R3, 0x1f, RZ ;  /* 0x0000001f03027819 */ /* 0x000fe400000006ff */
[----:B0-----:R-:W-:-:S05]  /*6d50*/  LEA R5, R5, R0, 0x18 ;  /* 0x0000000005057211 */ /* 0x001fca00078ec0ff */
[----:B------:R-:W-:-:S04]  /*6d60*/  VIADD R5, R5, 0x128 ;  /* 0x0000012805057836 */ /* 0x000fc80000000000 */
[C---:B------:R-:W-:Y:S02]  /*6d70*/  IMAD R7, R12.reuse, 0x8, R5 ;  /* 0x000000080c077824 */ /* 0x040fe400078e0205 */
[----:B------:R-:W-:Y:S02]  /*6d80*/  VIADD R12, R12, 0x1 ;  /* 0x000000010c0c7836 */ /* 0x000fe40000000000 */
[----:B------:R-:W0:Y:S03]  /*6d90*/  SYNCS.PHASECHK.TRANS64.TRYWAIT P0, [R7+URZ], R2 ;  /* 0x00000002070075a7 */ /* 0x000e26000800017f */
[----:B------:R-:W-:-:S04]  /*6da0*/  ISETP.NE.AND P1, PT, R12, 0x25, PT ;  /* 0x000000250c00780c */ /* 0x000fc80003f25270 */
[----:B------:R-:W-:Y:S02]  /*6db0*/  SEL R0, RZ, 0x1, P1 ;  /* 0x00000001ff007807 */ /* 0x000fe40000800000 */
[----:B------:R-:W-:Y:S02]  /*6dc0*/  SEL R12, R12, RZ, P1 ;  /* 0x000000ff0c0c7207 */ /* 0x000fe40000800000 */
[----:B------:R-:W-:-:S03]  /*6dd0*/  LOP3.LUT R9, R3, R0, RZ, 0x3c, !PT ;  /* 0x0000000003097212 */ /* 0x000fc600078e3cff */
[----:B------:R-:W-:Y:S01]  /*6de0*/  IMAD R6, R12, 0x8, R5 ;  /* 0x000000080c067824 */ /* 0x000fe200078e0205 */
[----:B------:R-:W-:Y:S01]  /*6df0*/  SHF.L.U32 R3, R9, 0x1f, RZ ;  /* 0x0000001f09037819 */ /* 0x000fe200000006ff */
[----:B0-----:R-:W-:Y:S06]  /*6e00*/  @!P0 BRA `(.L_x_128) ;  /* 0x0000001400888947 */ /* 0x001fec0003800000 */
.L_x_172:
[----:B------:R-:W1:Y:S01]  /*6e10*/  SYNCS.PHASECHK.TRANS64.TRYWAIT P0, [R6+URZ], R3 ;  /* 0x00000003060075a7 */ /* 0x000e62000800017f */
[----:B------:R-:W-:-:S05]  /*6e20*/  VIADD R0, R12, 0x1 ;  /* 0x000000010c007836 */ /* 0x000fca0000000000 */
[----:B------:R-:W-:-:S04]  /*6e30*/  ISETP.NE.AND P1, PT, R0, 0x25, PT ;  /* 0x000000250000780c */ /* 0x000fc80003f25270 */
[----:B0-----:R-:W-:Y:S02]  /*6e40*/  SEL R2, RZ, 0x1, P1 ;  /* 0x00000001ff027807 */ /* 0x001fe40000800000 */
[----:B------:R-:W-:Y:S02]  /*6e50*/  SEL R0, R0, RZ, P1 ;  /* 0x000000ff00007207 */ /* 0x000fe40000800000 */
[----:B------:R-:W-:-:S03]  /*6e60*/  LOP3.LUT R9, R9, R2, RZ, 0x3c, !PT ;  /* 0x0000000209097212 */ /* 0x000fc600078e3cff */
[----:B------:R-:W-:Y:S01]  /*6e70*/  IMAD R7, R0, 0x8, R5 ;  /* 0x0000000800077824 */ /* 0x000fe200078e0205 */
[----:B------:R-:W-:Y:S01]  /*6e80*/  SHF.L.U32 R4, R9, 0x1f, RZ ;  /* 0x0000001f09047819 */ /* 0x000fe200000006ff */
[----:B-1----:R-:W-:Y:S06]  /*6e90*/  @!P0 BRA `(.L_x_129) ;  /* 0x0000001400788947 */ /* 0x002fec0003800000 */
.L_x_173:
[----:B------:R-:W1:Y:S01]  /*6ea0*/  SYNCS.PHASECHK.TRANS64.TRYWAIT P0, [R7+URZ], R4 ;  /* 0x00000004070075a7 */ /* 0x000e62000800017f */
[----:B------:R-:W-:-:S05]  /*6eb0*/  VIADD R0, R0, 0x1 ;  /* 0x0000000100007836 */ /* 0x000fca0000000000 */
[----:B------:R-:W-:-:S04]  /*6ec0*/  ISETP.NE.AND P1, PT, R0, 0x25, PT ;  /* 0x000000250000780c */ /* 0x000fc80003f25270 */
[----:B------:R-:W-:Y:S02]  /*6ed0*/  SEL R2, RZ, 0x1, P1 ;  /* 0x00000001ff027807 */ /* 0x000fe40000800000 */
[----:B------:R-:W-:Y:S02]  /*6ee0*/  SEL R0, R0, RZ, P1 ;  /* 0x000000ff00007207 */ /* 0x000fe40000800000 */
[----:B------:R-:W-:-:S03]  /*6ef0*/  LOP3.LUT R9, R9, R2, RZ, 0x3c, !PT ;  /* 0x0000000209097212 */ /* 0x000fc600078e3cff */
[----:B0-----:R-:W-:Y:S01]  /*6f00*/  IMAD R6, R0, 0x8, R5 ;  /* 0x0000000800067824 */ /* 0x001fe200078e0205 */
[----:B------:R-:W-:Y:S01]  /*6f10*/  SHF.L.U32 R3, R9, 0x1f, RZ ;  /* 0x0000001f09037819 */ /* 0x000fe200000006ff */
[----:B-1----:R-:W-:Y:S06]  /*6f20*/  @!P0 BRA `(.L_x_130) ;  /* 0x0000001400688947 */ /* 0x002fec0003800000 */
.L_x_174:
        /* <DEDUP_REMOVED lines=9> */
.L_x_175:
        /* <DEDUP_REMOVED lines=9> */
.L_x_176:
        /* <DEDUP_REMOVED lines=9> */
.L_x_177:
        /* <DEDUP_REMOVED lines=9> */
.L_x_178:
        /* <DEDUP_REMOVED lines=9> */
.L_x_179:
        /* <DEDUP_REMOVED lines=9> */
.L_x_180:
        /* <DEDUP_REMOVED lines=9> */
.L_x_181:
        /* <DEDUP_REMOVED lines=9> */
.L_x_182:
        /* <DEDUP_REMOVED lines=9> */
.L_x_183:
        /* <DEDUP_REMOVED lines=9> */
.L_x_184:
        /* <DEDUP_REMOVED lines=9> */
.L_x_185:
        /* <DEDUP_REMOVED lines=9> */
.L_x_186:
        /* <DEDUP_REMOVED lines=9> */
.L_x_187:
        /* <DEDUP_REMOVED lines=9> */
.L_x_188:
        /* <DEDUP_REMOVED lines=9> */
.L_x_189:
        /* <DEDUP_REMOVED lines=9> */
.L_x_190:
        /* <DEDUP_REMOVED lines=9> */
.L_x_191:
        /* <DEDUP_REMOVED lines=9> */
.L_x_192:
        /* <DEDUP_REMOVED lines=9> */
.L_x_193:
        /* <DEDUP_REMOVED lines=9> */
.L_x_194:
        /* <DEDUP_REMOVED lines=9> */
.L_x_195:
        /* <DEDUP_REMOVED lines=9> */
.L_x_196:
        /* <DEDUP_REMOVED lines=9> */
.L_x_197:
        /* <DEDUP_REMOVED lines=9> */
.L_x_198:
        /* <DEDUP_REMOVED lines=9> */
.L_x_199:
        /* <DEDUP_REMOVED lines=9> */
.L_x_200:
        /* <DEDUP_REMOVED lines=9> */
.L_x_201:
        /* <DEDUP_REMOVED lines=9> */
.L_x_202:
        /* <DEDUP_REMOVED lines=9> */
.L_x_203:
        /* <DEDUP_REMOVED lines=9> */
.L_x_204:
        /* <DEDUP_REMOVED lines=9> */
.L_x_205:
        /* <DEDUP_REMOVED lines=9> */
.L_x_206:
[----:B------:R-:W1:Y:S01]  /*8130*/  SYNCS.PHASECHK.TRANS64.TRYWAIT P0, [R6+URZ], R3 ;  /* 0x00000003060075a7 */ /* 0x000e62000800017f */
[----:B------:R-:W-:-:S05]  /*8140*/  VIADD R0, R0, 0x1 ;  /* 0x0000000100007836 */ /* 0x000fca0000000000 */
[----:B------:R-:W-:-:S04]  /*8150*/  ISETP.NE.AND P1, PT, R0, 0x25, PT ;  /* 0x000000250000780c */ /* 0x000fc80003f25270 */
[----:B------:R-:W-:Y:S02]  /*8160*/  SEL R2, RZ, 0x1, P1 ;  /* 0x00000001ff027807 */ /* 0x000fe40000800000 */
[----:B------:R-:W-:Y:S02]  /*8170*/  SEL R0, R0, RZ, P1 ;  /* 0x000000ff00007207 */ /* 0x000fe40000800000 */
[----:B------:R-:W-:Y:S01]  /*8180*/  LOP3.LUT R2, R9, R2, RZ, 0x3c, !PT ;  /* 0x0000000209027212 */ /* 0x000fe200078e3cff */
[----:B-1----:R-:W-:Y:S06]  /*8190*/  @!P0 BRA `(.L_x_163) ;  /* 0x0000000c00608947 */ /* 0x002fec0003800000 */
.L_x_207:
[----:B------:R-:W-:Y:S01]  /*81a0*/  IMAD R5, R0, 0x8, R5 ;  /* 0x0000000800057824 */ /* 0x000fe200078e0205 */
[----:B------:R-:W-:-:S07]  /*81b0*/  SHF.L.U32 R0, R2, 0x1f, RZ ;  /* 0x0000001f02007819 */ /* 0x000fce00000006ff */
.L_x_164:
[----:B--2---:R2:W3:Y:S02]  /*81c0*/  SYNCS.PHASECHK.TRANS64.TRYWAIT P0, [R5+URZ], R0 ;  /* 0x00000000050075a7 */ /* 0x0044e4000800017f */
[----:B---3--:R-:W-:Y:S05]  /*81d0*/  @!P0 NANOSLEEP.SYNCS 0x989680 ;  /* 0x009896800000895d */ /* 0x008fea0003900000 */
[----:B------:R-:W3:Y:S02]  /*81e0*/  @!P0 SYNCS.PHASECHK.TRANS64 P0, [R5+URZ], R0 ;  /* 0x00000000050085a7 */ /* 0x000ee4000800007f */
[----:B---3--:R-:W-:Y:S05]  /*81f0*/  @!P0 BRA `(.L_x_164) ;  /* 0xfffffffc00f08947 */ /* 0x008fea000383ffff */
.L_x_126:
[----:B------:R-:W-:Y:S05]  /*8200*/  BSYNC B0 ;  /* 0x0000000000007941 */ /* 0x000fea0003800000 */
.L_x_125:
[----:B------:R-:W-:Y:S05]  /*8210*/  EXIT ;  /* 0x000000000000794d */ /* 0x000fea0003800000 */
.L_x_22:
[----:B-1----:R-:W-:-:S04]  /*8220*/  IMAD.U32 R9, RZ, RZ, UR6 ;  /* 0x00000006ff097e24 */ /* 0x002fc8000f8e00ff */
[----:B------:R1:W3:Y:S03]  /*8230*/  SYNCS.PHASECHK.TRANS64.TRYWAIT P0, [R9+URZ], R8 ;  /* 0x00000008090075a7 */ /* 0x0002e6000800017f */
[----:B---3--:R-:W-:Y:S05]  /*8240*/  @!P0 NANOSLEEP.SYNCS 0x989680 ;  /* 0x009896800000895d */ /* 0x008fea0003900000 */
[----:B------:R-:W3:Y:S02]  /*8250*/  @!P0 SYNCS.PHASECHK.TRANS64 P0, [R9+URZ], R8 ;  /* 0x00000008090085a7 */ /* 0x000ee4000800007f */
[----:B---3--:R-:W-:Y:S05]  /*8260*/  @!P0 BRA `(.L_x_22) ;  /* 0xfffffffc00ec8947 */ /* 0x008fea000383ffff */
[----:B------:R-:W-:Y:S05]  /*8270*/  BRA `(.L_x_21) ;  /* 0xffffff9400f47947 */ /* 0x000fea000383ffff */
.L_x_28:
[----:B-1----:R-:W-:-:S04]  /*8280*/  IMAD.U32 R11, RZ, RZ, UR12 ;  /* 0x0000000cff0b7e24 */ /* 0x002fc8000f8e00ff */
[----:B------:R1:W3:Y:S03]  /*8290*/  SYNCS.PHASECHK.TRANS64.TRYWAIT P0, [R11+URZ], R10 ;  /* 0x0000000a0b0075a7 */ /* 0x0002e6000800017f */
[----:B---3--:R-:W-:Y:S05]  /*82a0*/  @!P0 NANOSLEEP.SYNCS 0x989680 ;  /* 0x009896800000895d */ /* 0x008fea0003900000 */
[----:B------:R-:W3:Y:S02]  /*82b0*/  @!P0 SYNCS.PHASECHK.TRANS64 P0, [R11+URZ], R10 ;  /* 0x0000000a0b0085a7 */ /* 0x000ee4000800007f */
[----:B---3--:R-:W-:Y:S05]  /*82c0*/  @!P0 BRA `(.L_x_28) ;  /* 0xfffffffc00ec8947 */ /* 0x008fea000383ffff */
[----:B------:R-:W-:Y:S05]  /*82d0*/  BRA `(.L_x_27) ;  /* 0xffffff9c00687947 */ /* 0x000fea000383ffff */
.L_x_113:
[----:B------:R-:W-:Y:S01]  /*82e0*/  BSSY B1, `(.L_x_165) ;  /* 0x0000006000017945 */ /* 0x000fe20003800000 */
[----:B------:R-:W-:-:S07]  /*82f0*/  IMAD.MOV.U32 R7, RZ, RZ, -0x1 ;  /* 0xffffffffff077424 */ /* 0x000fce00078e00ff */
[----:B------:R-:W-:Y:S05]  /*8300*/  WARPSYNC.COLLECTIVE R7, `(.L_x_166) ;  /* 0x00000000070c7348 */ /* 0x000fea0003c00000 */
[----:B------:R-:W-:Y:S02]  /*8310*/  ELECT P0, UR62, PT ;  /* 0x00000000003e782f */ /* 0x000fe40003800000 */
[----:B------:R-:W-:Y:S01]  /*8320*/  MOV R7, UR62 ;  /* 0x0000003e00077c02 */ /* 0x000fe20008000f00 */
[----:B------:R-:W-:Y:S10]  /*8330*/  ENDCOLLECTIVE ;  /* 0x000000000000791b */ /* 0x000ff40003800000 */
.L_x_166:
[----:B------:R-:W-:Y:S05]  /*8340*/  BSYNC B1 ;  /* 0x0000000000017941 */ /* 0x000fea0003800000 */
.L_x_165:
[----:B------:R-:W-:Y:S05]  /*8350*/  BRA `(.L_x_167) ;  /* 0xffffffdc008c7947 */ /* 0x000fea000383ffff */
.L_x_116:
[----:B0-----:R0:W1:Y:S02]  /*8360*/  SYNCS.PHASECHK.TRANS64.TRYWAIT P0, [R18+URZ+0x128], R9 ;  /* 0x00012809120075a7 */ /* 0x001064000800017f */
[----:B-1----:R-:W-:Y:S05]  /*8370*/  @!P0 NANOSLEEP.SYNCS 0x989680 ;  /* 0x009896800000895d */ /* 0x002fea0003900000 */
[----:B------:R-:W1:Y:S02]  /*8380*/  @!P0 SYNCS.PHASECHK.TRANS64 P0, [R18+URZ+0x128], R9 ;  /* 0x00012809120085a7 */ /* 0x000e64000800007f */
[----:B-1----:R-:W-:Y:S05]  /*8390*/  @!P0 BRA `(.L_x_116) ;  /* 0xfffffffc00f08947 */ /* 0x002fea000383ffff */
[----:B------:R-:W-:Y:S05]  /*83a0*/  BRA `(.L_x_168) ;  /* 0xffffffdc00c87947 */ /* 0x000fea000383ffff */
.L_x_124:
[----:B------:R-:W-:Y:S01]  /*83b0*/  BSSY B0, `(.L_x_169) ;  /* 0x0000006000007945 */ /* 0x000fe20003800000 */
[----:B------:R-:W-:-:S07]  /*83c0*/  IMAD.MOV.U32 R7, RZ, RZ, -0x1 ;  /* 0xffffffffff077424 */ /* 0x000fce00078e00ff */
[----:B------:R-:W-:Y:S05]  /*83d0*/  WARPSYNC.COLLECTIVE R7, `(.L_x_170) ;  /* 0x00000000070c7348 */ /* 0x000fea0003c00000 */
[----:B------:R-:W-:Y:S02]  /*83e0*/  ELECT P0, UR62, PT ;  /* 0x00000000003e782f */ /* 0x000fe40003800000 */
[----:B------:R-:W-:Y:S01]  /*83f0*/  MOV R7, UR62 ;  /* 0x0000003e00077c02 */ /* 0x000fe20008000f00 */
[----:B------:R-:W-:Y:S10]  /*8400*/  ENDCOLLECTIVE ;  /* 0x000000000000791b */ /* 0x000ff40003800000 */
.L_x_170:
[----:B------:R-:W-:Y:S05]  /*8410*/  BSYNC B0 ;  /* 0x0000000000007941 */ /* 0x000fea0003800000 */
.L_x_169:
[----:B------:R-:W-:Y:S05]  /*8420*/  BRA `(.L_x_171) ;  /* 0xffffffe800247947 */ /* 0x000fea000383ffff */
.L_x_128:
[----:B0-----:R0:W1:Y:S02]  /*8430*/  SYNCS.PHASECHK.TRANS64.TRYWAIT P0, [R7+URZ], R2 ;  /* 0x00000002070075a7 */ /* 0x001064000800017f */
[----:B-1----:R-:W-:Y:S05]  /*8440*/  @!P0 NANOSLEEP.SYNCS 0x989680 ;  /* 0x009896800000895d */ /* 0x002fea0003900000 */
[----:B------:R-:W1:Y:S02]  /*8450*/  @!P0 SYNCS.PHASECHK.TRANS64 P0, [R7+URZ], R2 ;  /* 0x00000002070085a7 */ /* 0x000e64000800007f */
[----:B-1----:R-:W-:Y:S05]  /*8460*/  @!P0 BRA `(.L_x_128) ;  /* 0xfffffffc00f08947 */ /* 0x002fea000383ffff */
[----:B------:R-:W-:Y:S05]  /*8470*/  BRA `(.L_x_172) ;  /* 0xffffffe800647947 */ /* 0x000fea000383ffff */
.L_x_129:
[----:B0-----:R0:W1:Y:S02]  /*8480*/  SYNCS.PHASECHK.TRANS64.TRYWAIT P0, [R6+URZ], R3 ;  /* 0x00000003060075a7 */ /* 0x001064000800017f */
[----:B-1----:R-:W-:Y:S05]  /*8490*/  @!P0 NANOSLEEP.SYNCS 0x989680 ;  /* 0x009896800000895d */ /* 0x002fea0003900000 */
[----:B------:R-:W1:Y:S02]  /*84a0*/  @!P0 SYNCS.PHASECHK.TRANS64 P0, [R6+URZ], R3 ;  /* 0x00000003060085a7 */ /* 0x000e64000800007f */
[----:B-1----:R-:W-:Y:S05]  /*84b0*/  @!P0 BRA `(.L_x_129) ;  /* 0xfffffffc00f08947 */ /* 0x002fea000383ffff */
[----:B------:R-:W-:Y:S05]  /*84c0*/  BRA `(.L_x_173) ;  /* 0xffffffe800747947 */ /* 0x000fea000383ffff */
.L_x_130:
[----:B0-----:R0:W1:Y:S02]  /*84d0*/  SYNCS.PHASECHK.TRANS64.TRYWAIT P0, [R7+URZ], R4 ;  /* 0x00000004070075a7 */ /* 0x001064000800017f */
[----:B-1----:R-:W-:Y:S05]  /*84e0*/  @!P0 NANOSLEEP.SYNCS 0x989680 ;  /* 0x009896800000895d */ /* 0x002fea0003900000 */
[----:B------:R-:W1:Y:S02]  /*84f0*/  @!P0 SYNCS.PHASECHK.TRANS64 P0, [R7+URZ], R4 ;  /* 0x00000004070085a7 */ /* 0x000e64000800007f */
[----:B-1----:R-:W-:Y:S05]  /*8500*/  @!P0 BRA `(.L_x_130) ;  /* 0xfffffffc00f08947 */ /* 0x002fea000383ffff */
[----:B------:R-:W-:Y:S05]  /*8510*/  BRA `(.L_x_174) ;  /* 0xffffffe800847947 */ /* 0x000fea000383ffff */
.L_x_131:
[----:B0-----:R0:W1:Y:S02]  /*8520*/  SYNCS.PHASECHK.TRANS64.TRYWAIT P0, [R6+URZ], R3 ;  /* 0x00000003060075a7 */ /* 0x001064000800017f */
[----:B-1----:R-:W-:Y:S05]  /*8530*/  @!P0 NANOSLEEP.SYNCS 0x989680 ;  /* 0x009896800000895d */ /* 0x002fea0003900000 */
[----:B------:R-:W1:Y:S02]  /*8540*/  @!P0 SYNCS.PHASECHK.TRANS64 P0, [R6+URZ], R3 ;  /* 0x00000003060085a7 */ /* 0x000e64000800007f */
[----:B-1----:R-:W-:Y:S05]  /*8550*/  @!P0 BRA `(.L_x_131) ;  /* 0xfffffffc00f08947 */ /* 0x002fea000383ffff */
[----:B------:R-:W-:Y:S05]  /*8560*/  BRA `(.L_x_175) ;  /* 0xffffffe800947947 */ /* 0x000fea000383ffff */
.L_x_132:
[----:B0-----:R0:W1:Y:S02]  /*8570*/  SYNCS.PHASECHK.TRANS64.TRYWAIT P0, [R7+URZ], R4 ;  /* 0x00000004070075a7 */ /* 0x001064000800017f */
[----:B-1----:R-:W-:Y:S05]  /*8580*/  @!P0 NANOSLEEP.SYNCS 0x989680 ;  /* 0x009896800000895d */ /* 0x002fea0003900000 */
[----:B------:R-:W1:Y:S02]  /*8590*/  @!P0 SYNCS.PHASECHK.TRANS64 P0, [R7+URZ], R4 ;  /* 0x00000004070085a7 */ /* 0x000e64000800007f */
[----:B-1----:R-:W-:Y:S05]  /*85a0*/  @!P0 BRA `(.L_x_132) ;  /* 0xfffffffc00f08947 */ /* 0x002fea000383ffff */
[----:B------:R-:W-:Y:S05]  /*85b0*/  BRA `(.L_x_176) ;  /* 0xffffffe800a47947 */ /* 0x000fea000383ffff */
.L_x_133:
[----:B0-----:R0:W1:Y:S02]  /*85c0*/  SYNCS.PHASECHK.TRANS64.TRYWAIT P0, [R6+URZ], R3 ;  /* 0x00000003060075a7 */ /* 0x001064000800017f */
[----:B-1----:R-:W-:Y:S05]  /*85d0*/  @!P0 NANOSLEEP.SYNCS 0x989680 ;  /* 0x009896800000895d */ /* 0x002fea0003900000 */
[----:B------:R-:W1:Y:S02]  /*85e0*/  @!P0 SYNCS.PHASECHK.TRANS64 P0, [R6+URZ], R3 ;  /* 0x00000003060085a7 */ /* 0x000e64000800007f */
[----:B-1----:R-:W-:Y:S05]  /*85f0*/  @!P0 BRA `(.L_x_133) ;  /* 0xfffffffc00f08947 */ /* 0x002fea000383ffff */
[----:B------:R-:W-:Y:S05]  /*8600*/  BRA `(.L_x_177) ;  /* 0xffffffe800b47947 */ /* 0x000fea000383ffff */
.L_x_134:
[----:B0-----:R0:W1:Y:S02]  /*8610*/  SYNCS.PHASECHK.TRANS64.TRYWAIT P0, [R7+URZ], R4 ;  /* 0x00000004070075a7 */ /* 0x001064000800017f */
[----:B-1----:R-:W-:Y:S05]  /*8620*/  @!P0 NANOSLEEP.SYNCS 0x989680 ;  /* 0x009896800000895d */ /* 0x002fea0003900000 */
[----:B------:R-:W1:Y:S02]  /*8630*/  @!P0 SYNCS.PHASECHK.TRANS64 P0, [R7+URZ], R4 ;  /* 0x00000004070085a7 */ /* 0x000e64000800007f */
[----:B-1----:R-:W-:Y:S05]  /*8640*/  @!P0 BRA `(.L_x_134) ;  /* 0xfffffffc00f08947 */ /* 0x002fea000383ffff */
[----:B------:R-:W-:Y:S05]  /*8650*/  BRA `(.L_x_178) ;  /* 0xffffffe800c47947 */ /* 0x000fea000383ffff */
.L_x_135:
[----:B0-----:R0:W1:Y:S02]  /*8660*/  SYNCS.PHASECHK.TRANS64.TRYWAIT P0, [R6+URZ], R3 ;  /* 0x00000003060075a7 */ /* 0x001064000800017f */
[----:B-1----:R-:W-:Y:S05]  /*8670*/  @!P0 NANOSLEEP.SYNCS 0x989680 ;  /* 0x009896800000895d */ /* 0x002fea0003900000 */
[----:B------:R-:W1:Y:S02]  /*8680*/  @!P0 SYNCS.PHASECHK.TRANS64 P0, [R6+URZ], R3 ;  /* 0x00000003060085a7 */ /* 0x000e64000800007f */
[----:B-1----:R-:W-:Y:S05]  /*8690*/  @!P0 BRA `(.L_x_135) ;  /* 0xfffffffc00f08947 */ /* 0x002fea000383ffff */
[----:B------:R-:W-:Y:S05]  /*86a0*/  BRA `(.L_x_179) ;  /* 0xffffffe800d47947 */ /* 0x000fea000383ffff */
.L_x_136:
[----:B0-----:R0:W1:Y:S02]  /*86b0*/  SYNCS.PHASECHK.TRANS64.TRYWAIT P0, [R7+URZ], R4 ;  /* 0x00000004070075a7 */ /* 0x001064000800017f */
[----:B-1----:R-:W-:Y:S05]  /*86c0*/  @!P0 NANOSLEEP.SYNCS 0x989680 ;  /* 0x009896800000895d */ /* 0x002fea0003900000 */
[----:B------:R-:W1:Y:S02]  /*86d0*/  @!P0 SYNCS.PHASECHK.TRANS64 P0, [R7+URZ], R4 ;  /* 0x00000004070085a7 */ /* 0x000e64000800007f */
[----:B-1----:R-:W-:Y:S05]  /*86e0*/  @!P0 BRA `(.L_x_136) ;  /* 0xfffffffc00f08947 */ /* 0x002fea000383ffff */
[----:B------:R-:W-:Y:S05]  /*86f0*/  BRA `(.L_x_180) ;  /* 0xffffffe800e47947 */ /* 0x000fea000383ffff */
.L_x_137:
[----:B0-----:R0:W1:Y:S02]  /*8700*/  SYNCS.PHASECHK.TRANS64.TRYWAIT P0, [R6+URZ], R3 ;  /* 0x00000003060075a7 */ /* 0x001064000800017f */
[----:B-1----:R-:W-:Y:S05]  /*8710*/  @!P0 NANOSLEEP.SYNCS 0x989680 ;  /* 0x009896800000895d */ /* 0x002fea0003900000 */
[----:B------:R-:W1:Y:S02]  /*8720*/  @!P0 SYNCS.PHASECHK.TRANS64 P0, [R6+URZ], R3 ;  /* 0x00000003060085a7 */ /* 0x000e64000800007f */
[----:B-1----:R-:W-:Y:S05]  /*8730*/  @!P0 BRA `(.L_x_137) ;  /* 0xfffffffc00f08947 */ /* 0x002fea000383ffff */
[----:B------:R-:W-:Y:S05]  /*8740*/  BRA `(.L_x_181) ;  /* 0xffffffe800f47947 */ /* 0x000fea000383ffff */
.L_x_138:
[----:B0-----:R0:W1:Y:S02]  /*8750*/  SYNCS.PHASECHK.TRANS64.TRYWAIT P0, [R7+URZ], R4 ;  /* 0x00000004070075a7 */ /* 0x001064000800017f */
[----:B-1----:R-:W-:Y:S05]  /*8760*/  @!P0 NANOSLEEP.SYNCS 0x989680 ;  /* 0x009896800000895d */ /* 0x002fea0003900000 */
[----:B------:R-:W1:Y:S02]  /*8770*/  @!P0 SYNCS.PHASECHK.TRANS64 P0, [R7+URZ], R4 ;  /* 0x00000004070085a7 */ /* 0x000e64000800007f */
[----:B-1----:R-:W-:Y:S05]  /*8780*/  @!P0 BRA `(.L_x_138) ;  /* 0xfffffffc00f08947 */ /* 0x002fea000383ffff */
[----:B------:R-:W-:Y:S05]  /*8790*/  BRA `(.L_x_182) ;  /* 0xffffffec00047947 */ /* 0x000fea000383ffff */
.L_x_139:
[----:B0-----:R0:W1:Y:S02]  /*87a0*/  SYNCS.PHASECHK.TRANS64.TRYWAIT P0, [R6+URZ], R3 ;  /* 0x00000003060075a7 */ /* 0x001064000800017f */
[----:B-1----:R-:W-:Y:S05]  /*87b0*/  @!P0 NANOSLEEP.SYNCS 0x989680 ;  /* 0x009896800000895d */ /* 0x002fea0003900000 */
[----:B------:R-:W1:Y:S02]  /*87c0*/  @!P0 SYNCS.PHASECHK.TRANS64 P0, [R6+URZ], R3 ;  /* 0x00000003060085a7 */ /* 0x000e64000800007f */
[----:B-1----:R-:W-:Y:S05]  /*87d0*/  @!P0 BRA `(.L_x_139) ;  /* 0xfffffffc00f08947 */ /* 0x002fea000383ffff */
[----:B------:R-:W-:Y:S05]  /*87e0*/  BRA `(.L_x_183) ;  /* 0xffffffec00147947 */ /* 0x000fea000383ffff */
.L_x_140:
[----:B0-----:R0:W1:Y:S02]  /*87f0*/  SYNCS.PHASECHK.TRANS64.TRYWAIT P0, [R7+URZ], R4 ;  /* 0x00000004070075a7 */ /* 0x001064000800017f */
[----:B-1----:R-:W-:Y:S05]  /*8800*/  @!P0 NANOSLEEP.SYNCS 0x989680 ;  /* 0x009896800000895d */ /* 0x002fea0003900000 */
[----:B------:R-:W1:Y:S02]  /*8810*/  @!P0 SYNCS.PHASECHK.TRANS64 P0, [R7+URZ], R4 ;  /* 0x00000004070085a7 */ /* 0x000e64000800007f */
[----:B-1----:R-:W-:Y:S05]  /*8820*/  @!P0 BRA `(.L_x_140) ;  /* 0xfffffffc00f08947 */ /* 0x002fea000383ffff */
[----:B------:R-:W-:Y:S05]  /*8830*/  BRA `(.L_x_184) ;  /* 0xffffffec00247947 */ /* 0x000fea000383ffff */
.L_x_141:
[----:B0-----:R0:W1:Y:S02]  /*8840*/  SYNCS.PHASECHK.TRANS64.TRYWAIT P0, [R6+URZ], R3 ;  /* 0x00000003060075a7 */ /* 0x001064000800017f */
[----:B-1----:R-:W-:Y:S05]  /*8850*/  @!P0 NANOSLEEP.SYNCS 0x989680 ;  /* 0x009896800000895d */ /* 0x002fea0003900000 */
[----:B------:R-:W1:Y:S02]  /*8860*/  @!P0 SYNCS.PHASECHK.TRANS64 P0, [R6+URZ], R3 ;  /* 0x00000003060085a7 */ /* 0x000e64000800007f */
[----:B-1----:R-:W-:Y:S05]  /*8870*/  @!P0 BRA `(.L_x_141) ;  /* 0xfffffffc00f08947 */ /* 0x002fea000383ffff */
[----:B------:R-:W-:Y:S05]  /*8880*/  BRA `(.L_x_185) ;  /* 0xffffffec00347947 */ /* 0x000fea000383ffff */
.L_x_142:
[----:B0-----:R0:W1:Y:S02]  /*8890*/  SYNCS.PHASECHK.TRANS64.TRYWAIT P0, [R7+URZ], R4 ;  /* 0x00000004070075a7 */ /* 0x001064000800017f */
[----:B-1----:R-:W-:Y:S05]  /*88a0*/  @!P0 NANOSLEEP.SYNCS 0x989680 ;  /* 0x009896800000895d */ /* 0x002fea0003900000 */
[----:B------:R-:W1:Y:S02]  /*88b0*/  @!P0 SYNCS.PHASECHK.TRANS64 P0, [R7+URZ], R4 ;  /* 0x00000004070085a7 */ /* 0x000e64000800007f */
[----:B-1----:R-:W-:Y:S05]  /*88c0*/  @!P0 BRA `(.L_x_142) ;  /* 0xfffffffc00f08947 */ /* 0x002fea000383ffff */
[----:B------:R-:W-:Y:S05]  /*88d0*/  BRA `(.L_x_186) ;  /* 0xffffffec00447947 */ /* 0x000fea000383ffff */
.L_x_143:
[----:B0-----:R0:W1:Y:S02]  /*88e0*/  SYNCS.PHASECHK.TRANS64.TRYWAIT P0, [R6+URZ], R3 ;  /* 0x00000003060075a7 */ /* 0x001064000800017f */
[----:B-1----:R-:W-:Y:S05]  /*88f0*/  @!P0 NANOSLEEP.SYNCS 0x989680 ;  /* 0x009896800000895d */ /* 0x002fea0003900000 */
[----:B------:R-:W1:Y:S02]  /*8900*/  @!P0 SYNCS.PHASECHK.TRANS64 P0, [R6+URZ], R3 ;  /* 0x00000003060085a7 */ /* 0x000e64000800007f */
[----:B-1----:R-:W-:Y:S05]  /*8910*/  @!P0 BRA `(.L_x_143) ;  /* 0xfffffffc00f08947 */ /* 0x002fea000383ffff */
[----:B------:R-:W-:Y:S05]  /*8920*/  BRA `(.L_x_187) ;  /* 0xffffffec00547947 */ /* 0x000fea000383ffff */
.L_x_144:
[----:B0-----:R0:W1:Y:S02]  /*8930*/  SYNCS.PHASECHK.TRANS64.TRYWAIT P0, [R7+URZ], R4 ;  /* 0x00000004070075a7 */ /* 0x001064000800017f */
[----:B-1----:R-:W-:Y:S05]  /*8940*/  @!P0 NANOSLEEP.SYNCS 0x989680 ;  /* 0x009896800000895d */ /* 0x002fea0003900000 */
[----:B------:R-:W1:Y:S02]  /*8950*/  @!P0 SYNCS.PHASECHK.TRANS64 P0, [R7+URZ], R4 ;  /* 0x00000004070085a7 */ /* 0x000e64000800007f */
[----:B-1----:R-:W-:Y:S05]  /*8960*/  @!P0 BRA `(.L_x_144) ;  /* 0xfffffffc00f08947 */ /* 0x002fea000383ffff */
[----:B------:R-:W-:Y:S05]  /*8970*/  BRA `(.L_x_188) ;  /* 0xffffffec00647947 */ /* 0x000fea000383ffff */
.L_x_145:
[----:B0-----:R0:W1:Y:S02]  /*8980*/  SYNCS.PHASECHK.TRANS64.TRYWAIT P0, [R6+URZ], R3 ;  /* 0x00000003060075a7 */ /* 0x001064000800017f */
[----:B-1----:R-:W-:Y:S05]  /*8990*/  @!P0 NANOSLEEP.SYNCS 0x989680 ;  /* 0x009896800000895d */ /* 0x002fea0003900000 */
[----:B------:R-:W1:Y:S02]  /*89a0*/  @!P0 SYNCS.PHASECHK.TRANS64 P0, [R6+URZ], R3 ;  /* 0x00000003060085a7 */ /* 0x000e64000800007f */
[----:B-1----:R-:W-:Y:S05]  /*89b0*/  @!P0 BRA `(.L_x_145) ;  /* 0xfffffffc00f08947 */ /* 0x002fea000383ffff */
[----:B------:R-:W-:Y:S05]  /*89c0*/  BRA `(.L_x_189) ;  /* 0xffffffec00747947 */ /* 0x000fea000383ffff */
.L_x_146:
[----:B0-----:R0:W1:Y:S02]  /*89d0*/  SYNCS.PHASECHK.TRANS64.TRYWAIT P0, [R7+URZ], R4 ;  /* 0x00000004070075a7 */ /* 0x001064000800017f */
[----:B-1----:R-:W-:Y:S05]  /*89e0*/  @!P0 NANOSLEEP.SYNCS 0x989680 ;  /* 0x009896800000895d */ /* 0x002fea0003900000 */
[----:B------:R-:W1:Y:S02]  /*89f0*/  @!P0 SYNCS.PHASECHK.TRANS64 P0, [R7+URZ], R4 ;  /* 0x00000004070085a7 */ /* 0x000e64000800007f */
[----:B-1----:R-:W-:Y:S05]  /*8a00*/  @!P0 BRA `(.L_x_146) ;  /* 0xfffffffc00f08947 */ /* 0x002fea000383ffff */
[----:B------:R-:W-:Y:S05]  /*8a10*/  BRA `(.L_x_190) ;  /* 0xffffffec00847947 */ /* 0x000fea000383ffff */
.L_x_147:
[----:B0-----:R0:W1:Y:S02]  /*8a20*/  SYNCS.PHASECHK.TRANS64.TRYWAIT P0, [R6+URZ], R3 ;  /* 0x00000003060075a7 */ /* 0x001064000800017f */
[----:B-1----:R-:W-:Y:S05]  /*8a30*/  @!P0 NANOSLEEP.SYNCS 0x989680 ;  /* 0x009896800000895d */ /* 0x002fea0003900000 */
[----:B------:R-:W1:Y:S02]  /*8a40*/  @!P0 SYNCS.PHASECHK.TRANS64 P0, [R6+URZ], R3 ;  /* 0x00000003060085a7 */ /* 0x000e64000800007f */
[----:B-1----:R-:W-:Y:S05]  /*8a50*/  @!P0 BRA `(.L_x_147) ;  /* 0xfffffffc00f08947 */ /* 0x002fea000383ffff */
[----:B------:R-:W-:Y:S05]  /*8a60*/  BRA `(.L_x_191) ;  /* 0xffffffec00947947 */ /* 0x000fea000383ffff */
.L_x_148:
[----:B0-----:R0:W1:Y:S02]  /*8a70*/  SYNCS.PHASECHK.TRANS64.TRYWAIT P0, [R7+URZ], R4 ;  /* 0x00000004070075a7 */ /* 0x001064000800017f */
[----:B-1----:R-:W-:Y:S05]  /*8a80*/  @!P0 NANOSLEEP.SYNCS 0x989680 ;  /* 0x009896800000895d */ /* 0x002fea0003900000 */
[----:B------:R-:W1:Y:S02]  /*8a90*/  @!P0 SYNCS.PHASECHK.TRANS64 P0, [R7+URZ], R4 ;  /* 0x00000004070085a7 */ /* 0x000e64000800007f */
[----:B-1----:R-:W-:Y:S05]  /*8aa0*/  @!P0 BRA `(.L_x_148) ;  /* 0xfffffffc00f08947 */ /* 0x002fea000383ffff */
[----:B------:R-:W-:Y:S05]  /*8ab0*/  BRA `(.L_x_192) ;  /* 0xffffffec00a47947 */ /* 0x000fea000383ffff */
.L_x_149:
[----:B0-----:R0:W1:Y:S02]  /*8ac0*/  SYNCS.PHASECHK.TRANS64.TRYWAIT P0, [R6+URZ], R3 ;  /* 0x00000003060075a7 */ /* 0x001064000800017f */
[----:B-1----:R-:W-:Y:S05]  /*8ad0*/  @!P0 NANOSLEEP.SYNCS 0x989680 ;  /* 0x009896800000895d */ /* 0x002fea0003900000 */
[----:B------:R-:W1:Y:S02]  /*8ae0*/  @!P0 SYNCS.PHASECHK.TRANS64 P0, [R6+URZ], R3 ;  /* 0x00000003060085a7 */ /* 0x000e64000800007f */
[----:B-1----:R-:W-:Y:S05]  /*8af0*/  @!P0 BRA `(.L_x_149) ;  /* 0xfffffffc00f08947 */ /* 0x002fea000383ffff */
[----:B------:R-:W-:Y:S05]  /*8b00*/  BRA `(.L_x_193) ;  /* 0xffffffec00b47947 */ /* 0x000fea000383ffff */
.L_x_150:
[----:B0-----:R0:W1:Y:S02]  /*8b10*/  SYNCS.PHASECHK.TRANS64.TRYWAIT P0, [R7+URZ], R4 ;  /* 0x00000004070075a7 */ /* 0x001064000800017f */
[----:B-1----:R-:W-:Y:S05]  /*8b20*/  @!P0 NANOSLEEP.SYNCS 0x989680 ;  /* 0x009896800000895d */ /* 0x002fea0003900000 */
[----:B------:R-:W1:Y:S02]  /*8b30*/  @!P0 SYNCS.PHASECHK.TRANS64 P0, [R7+URZ], R4 ;  /* 0x00000004070085a7 */ /* 0x000e64000800007f */
[----:B-1----:R-:W-:Y:S05]  /*8b40*/  @!P0 BRA `(.L_x_150) ;  /* 0xfffffffc00f08947 */ /* 0x002fea000383ffff */
[----:B------:R-:W-:Y:S05]  /*8b50*/  BRA `(.L_x_194) ;  /* 0xffffffec00c47947 */ /* 0x000fea000383ffff */
.L_x_151:
[----:B0-----:R0:W1:Y:S02]  /*8b60*/  SYNCS.PHASECHK.TRANS64.TRYWAIT P0, [R6+URZ], R3 ;  /* 0x00000003060075a7 */ /* 0x001064000800017f */
[----:B-1----:R-:W-:Y:S05]  /*8b70*/  @!P0 NANOSLEEP.SYNCS 0x989680 ;  /* 0x009896800000895d */ /* 0x002fea0003900000 */
[----:B------:R-:W1:Y:S02]  /*8b80*/  @!P0 SYNCS.PHASECHK.TRANS64 P0, [R6+URZ], R3 ;  /* 0x00000003060085a7 */ /* 0x000e64000800007f */
[----:B-1----:R-:W-:Y:S05]  /*8b90*/  @!P0 BRA `(.L_x_151) ;  /* 0xfffffffc00f08947 */ /* 0x002fea000383ffff */
[----:B------:R-:W-:Y:S05]  /*8ba0*/  BRA `(.L_x_195) ;  /* 0xffffffec00d47947 */ /* 0x000fea000383ffff */
.L_x_152:
[----:B0-----:R0:W1:Y:S02]  /*8bb0*/  SYNCS.PHASECHK.TRANS64.TRYWAIT P0, [R7+URZ], R4 ;  /* 0x00000004070075a7 */ /* 0x001064000800017f */
[----:B-1----:R-:W-:Y:S05]  /*8bc0*/  @!P0 NANOSLEEP.SYNCS 0x989680 ;  /* 0x009896800000895d */ /* 0x002fea0003900000 */
[----:B------:R-:W1:Y:S02]  /*8bd0*/  @!P0 SYNCS.PHASECHK.TRANS64 P0, [R7+URZ], R4 ;  /* 0x00000004070085a7 */ /* 0x000e64000800007f */
[----:B-1----:R-:W-:Y:S05]  /*8be0*/  @!P0 BRA `(.L_x_152) ;  /* 0xfffffffc00f08947 */ /* 0x002fea000383ffff */
[----:B------:R-:W-:Y:S05]  /*8bf0*/  BRA `(.L_x_196) ;  /* 0xffffffec00e47947 */ /* 0x000fea000383ffff */
.L_x_153:
[----:B0-----:R0:W1:Y:S02]  /*8c00*/  SYNCS.PHASECHK.TRANS64.TRYWAIT P0, [R6+URZ], R3 ;  /* 0x00000003060075a7 */ /* 0x001064000800017f */
[----:B-1----:R-:W-:Y:S05]  /*8c10*/  @!P0 NANOSLEEP.SYNCS 0x989680 ;  /* 0x009896800000895d */ /* 0x002fea0003900000 */
[----:B------:R-:W1:Y:S02]  /*8c20*/  @!P0 SYNCS.PHASECHK.TRANS64 P0, [R6+URZ], R3 ;  /* 0x00000003060085a7 */ /* 0x000e64000800007f */
[----:B-1----:R-:W-:Y:S05]  /*8c30*/  @!P0 BRA `(.L_x_153) ;  /* 0xfffffffc00f08947 */ /* 0x002fea000383ffff */
[----:B------:R-:W-:Y:S05]  /*8c40*/  BRA `(.L_x_197) ;  /* 0xffffffec00f47947 */ /* 0x000fea000383ffff */
.L_x_154:
[----:B0-----:R0:W1:Y:S02]  /*8c50*/  SYNCS.PHASECHK.TRANS64.TRYWAIT P0, [R7+URZ], R4 ;  /* 0x00000004070075a7 */ /* 0x001064000800017f */
[----:B-1----:R-:W-:Y:S05]  /*8c60*/  @!P0 NANOSLEEP.SYNCS 0x989680 ;  /* 0x009896800000895d */ /* 0x002fea0003900000 */
[----:B------:R-:W1:Y:S02]  /*8c70*/  @!P0 SYNCS.PHASECHK.TRANS64 P0, [R7+URZ], R4 ;  /* 0x00000004070085a7 */ /* 0x000e64000800007f */
[----:B-1----:R-:W-:Y:S05]  /*8c80*/  @!P0 BRA `(.L_x_154) ;  /* 0xfffffffc00f08947 */ /* 0x002fea000383ffff */
[----:B------:R-:W-:Y:S05]  /*8c90*/  BRA `(.L_x_198) ;  /* 0xfffffff000047947 */ /* 0x000fea000383ffff */
.L_x_155:
[----:B0-----:R0:W1:Y:S02]  /*8ca0*/  SYNCS.PHASECHK.TRANS64.TRYWAIT P0, [R6+URZ], R3 ;  /* 0x00000003060075a7 */ /* 0x001064000800017f */
[----:B-1----:R-:W-:Y:S05]  /*8cb0*/  @!P0 NANOSLEEP.SYNCS 0x989680 ;  /* 0x009896800000895d */ /* 0x002fea0003900000 */
[----:B------:R-:W1:Y:S02]  /*8cc0*/  @!P0 SYNCS.PHASECHK.TRANS64 P0, [R6+URZ], R3 ;  /* 0x00000003060085a7 */ /* 0x000e64000800007f */
[----:B-1----:R-:W-:Y:S05]  /*8cd0*/  @!P0 BRA `(.L_x_155) ;  /* 0xfffffffc00f08947 */ /* 0x002fea000383ffff */
[----:B------:R-:W-:Y:S05]  /*8ce0*/  BRA `(.L_x_199) ;  /* 0xfffffff000147947 */ /* 0x000fea000383ffff */
.L_x_156:
[----:B0-----:R0:W1:Y:S02]  /*8cf0*/  SYNCS.PHASECHK.TRANS64.TRYWAIT P0, [R7+URZ], R4 ;  /* 0x00000004070075a7 */ /* 0x001064000800017f */
[----:B-1----:R-:W-:Y:S05]  /*8d00*/  @!P0 NANOSLEEP.SYNCS 0x989680 ;  /* 0x009896800000895d */ /* 0x002fea0003900000 */
[----:B------:R-:W1:Y:S02]  /*8d10*/  @!P0 SYNCS.PHASECHK.TRANS64 P0, [R7+URZ], R4 ;  /* 0x00000004070085a7 */ /* 0x000e64000800007f */
[----:B-1----:R-:W-:Y:S05]  /*8d20*/  @!P0 BRA `(.L_x_156) ;  /* 0xfffffffc00f08947 */ /* 0x002fea000383ffff */
[----:B------:R-:W-:Y:S05]  /*8d30*/  BRA `(.L_x_200) ;  /* 0xfffffff000247947 */ /* 0x000fea000383ffff */
.L_x_157:
[----:B0-----:R0:W1:Y:S02]  /*8d40*/  SYNCS.PHASECHK.TRANS64.TRYWAIT P0, [R6+URZ], R3 ;  /* 0x00000003060075a7 */ /* 0x001064000800017f */
[----:B-1----:R-:W-:Y:S05]  /*8d50*/  @!P0 NANOSLEEP.SYNCS 0x989680 ;  /* 0x009896800000895d */ /* 0x002fea0003900000 */
[----:B------:R-:W1:Y:S02]  /*8d60*/  @!P0 SYNCS.PHASECHK.TRANS64 P0, [R6+URZ], R3 ;  /* 0x00000003060085a7 */ /* 0x000e64000800007f */
[----:B-1----:R-:W-:Y:S05]  /*8d70*/  @!P0 BRA `(.L_x_157) ;  /* 0xfffffffc00f08947 */ /* 0x002fea000383ffff */
[----:B------:R-:W-:Y:S05]  /*8d80*/  BRA `(.L_x_201) ;  /* 0xfffffff000347947 */ /* 0x000fea000383ffff */
.L_x_158:
[----:B0-----:R0:W1:Y:S02]  /*8d90*/  SYNCS.PHASECHK.TRANS64.TRYWAIT P0, [R7+URZ], R4 ;  /* 0x00000004070075a7 */ /* 0x001064000800017f */
[----:B-1----:R-:W-:Y:S05]  /*8da0*/  @!P0 NANOSLEEP.SYNCS 0x989680 ;  /* 0x009896800000895d */ /* 0x002fea0003900000 */
[----:B------:R-:W1:Y:S02]  /*8db0*/  @!P0 SYNCS.PHASECHK.TRANS64 P0, [R7+URZ], R4 ;  /* 0x00000004070085a7 */ /* 0x000e64000800007f */
[----:B-1----:R-:W-:Y:S05]  /*8dc0*/  @!P0 BRA `(.L_x_158) ;  /* 0xfffffffc00f08947 */ /* 0x002fea000383ffff */
[----:B------:R-:W-:Y:S05]  /*8dd0*/  BRA `(.L_x_202) ;  /* 0xfffffff000447947 */ /* 0x000fea000383ffff */
.L_x_159:
[----:B0-----:R0:W1:Y:S02]  /*8de0*/  SYNCS.PHASECHK.TRANS64.TRYWAIT P0, [R6+URZ], R3 ;  /* 0x00000003060075a7 */ /* 0x001064000800017f */
[----:B-1----:R-:W-:Y:S05]  /*8df0*/  @!P0 NANOSLEEP.SYNCS 0x989680 ;  /* 0x009896800000895d */ /* 0x002fea0003900000 */
[----:B------:R-:W1:Y:S02]  /*8e00*/  @!P0 SYNCS.PHASECHK.TRANS64 P0, [R6+URZ], R3 ;  /* 0x00000003060085a7 */ /* 0x000e64000800007f */
[----:B-1----:R-:W-:Y:S05]  /*8e10*/  @!P0 BRA `(.L_x_159) ;  /* 0xfffffffc00f08947 */ /* 0x002fea000383ffff */
[----:B------:R-:W-:Y:S05]  /*8e20*/  BRA `(.L_x_203) ;  /* 0xfffffff000547947 */ /* 0x000fea000383ffff */
.L_x_160:
[----:B0-----:R0:W1:Y:S02]  /*8e30*/  SYNCS.PHASECHK.TRANS64.TRYWAIT P0, [R7+URZ], R4 ;  /* 0x00000004070075a7 */ /* 0x001064000800017f */
[----:B-1----:R-:W-:Y:S05]  /*8e40*/  @!P0 NANOSLEEP.SYNCS 0x989680 ;  /* 0x009896800000895d */ /* 0x002fea0003900000 */
[----:B------:R-:W1:Y:S02]  /*8e50*/  @!P0 SYNCS.PHASECHK.TRANS64 P0, [R7+URZ], R4 ;  /* 0x00000004070085a7 */ /* 0x000e64000800007f */
[----:B-1----:R-:W-:Y:S05]  /*8e60*/  @!P0 BRA `(.L_x_160) ;  /* 0xfffffffc00f08947 */ /* 0x002fea000383ffff */
[----:B------:R-:W-:Y:S05]  /*8e70*/  BRA `(.L_x_204) ;  /* 0xfffffff000647947 */ /* 0x000fea000383ffff */
.L_x_161:
[----:B0-----:R0:W1:Y:S02]  /*8e80*/  SYNCS.PHASECHK.TRANS64.TRYWAIT P0, [R6+URZ], R3 ;  /* 0x00000003060075a7 */ /* 0x001064000800017f */
[----:B-1----:R-:W-:Y:S05]  /*8e90*/  @!P0 NANOSLEEP.SYNCS 0x989680 ;  /* 0x009896800000895d */ /* 0x002fea0003900000 */
[----:B------:R-:W1:Y:S02]  /*8ea0*/  @!P0 SYNCS.PHASECHK.TRANS64 P0, [R6+URZ], R3 ;  /* 0x00000003060085a7 */ /* 0x000e64000800007f */
[----:B-1----:R-:W-:Y:S05]  /*8eb0*/  @!P0 BRA `(.L_x_161) ;  /* 0xfffffffc00f08947 */ /* 0x002fea000383ffff */
[----:B------:R-:W-:Y:S05]  /*8ec0*/  BRA `(.L_x_205) ;  /* 0xfffffff000747947 */ /* 0x000fea000383ffff */
.L_x_162:
[----:B0-----:R0:W1:Y:S02]  /*8ed0*/  SYNCS.PHASECHK.TRANS64.TRYWAIT P0, [R7+URZ], R4 ;  /* 0x00000004070075a7 */ /* 0x001064000800017f */
[----:B-1----:R-:W-:Y:S05]  /*8ee0*/  @!P0 NANOSLEEP.SYNCS 0x989680 ;  /* 0x009896800000895d */ /* 0x002fea0003900000 */
[----:B------:R-:W1:Y:S02]  /*8ef0*/  @!P0 SYNCS.PHASECHK.TRANS64 P0, [R7+URZ], R4 ;  /* 0x00000004070085a7 */ /* 0x000e64000800007f */
[----:B-1----:R-:W-:Y:S05]  /*8f00*/  @!P0 BRA `(.L_x_162) ;  /* 0xfffffffc00f08947 */ /* 0x002fea000383ffff */
[----:B------:R-:W-:Y:S05]  /*8f10*/  BRA `(.L_x_206) ;  /* 0xfffffff000847947 */ /* 0x000fea000383ffff */
.L_x_163:
[----:B-1----:R1:W2:Y:S02]  /*8f20*/  SYNCS.PHASECHK.TRANS64.TRYWAIT P0, [R6+URZ], R3 ;  /* 0x00000003060075a7 */ /* 0x0022a4000800017f */
[----:B--2---:R-:W-:Y:S05]  /*8f30*/  @!P0 NANOSLEEP.SYNCS 0x989680 ;  /* 0x009896800000895d */ /* 0x004fea0003900000 */
[----:B------:R-:W2:Y:S02]  /*8f40*/  @!P0 SYNCS.PHASECHK.TRANS64 P0, [R6+URZ], R3 ;  /* 0x00000003060085a7 */ /* 0x000ea4000800007f */
[----:B--2---:R-:W-:Y:S05]  /*8f50*/  @!P0 BRA `(.L_x_163) ;  /* 0xfffffffc00f08947 */ /* 0x004fea000383ffff */
[----:B------:R-:W-:Y:S05]  /*8f60*/  BRA `(.L_x_207) ;  /* 0xfffffff0008c7947 */ /* 0x000fea000383ffff */
.L_x_208:
[----:B------:R-:W-:-:S00]  /*8f70*/  BRA `(.L_x_208) ;  /* 0xfffffffc00fc7947 */ /* 0x000fc0000383ffff */
[----:B------:R-:W-:-:S00]  /*8f80*/  NOP ;  /* 0x0000000000007918 */ /* 0x000fc00000000000 */
[----:B------:R-:W-:-:S00]  /*8f90*/  NOP ;  /* 0x0000000000007918 */ /* 0x000fc00000000000 */
[----:B------:R-:W-:-:S00]  /*8fa0*/  NOP ;  /* 0x0000000000007918 */ /* 0x000fc00000000000 */
[----:B------:R-:W-:-:S00]  /*8fb0*/  NOP ;  /* 0x0000000000007918 */ /* 0x000fc00000000000 */
[----:B------:R-:W-:-:S00]  /*8fc0*/  NOP ;  /* 0x0000000000007918 */ /* 0x000fc00000000000 */
[----:B------:R-:W-:-:S00]  /*8fd0*/  NOP ;  /* 0x0000000000007918 */ /* 0x000fc00000000000 */
[----:B------:R-:W-:-:S00]  /*8fe0*/  NOP ;  /* 0x0000000000007918 */ /* 0x000fc00000000000 */
[----:B------:R-:W-:-:S00]  /*8ff0*/  NOP ;  /* 0x0000000000007918 */ /* 0x000fc00000000000 */
.L_x_209:


//--------------------- .nv.shared._ZN7cutlass13device_kernelINS_4gemm6kernel13GemmUniversalIN4cute5tupleIJiiiiEEENS1_10collective13CollectiveMmaINS1_37MainloopSm90TmaGmmaWarpSpecializedFP8ILi37ENS5_IJNS4_1CILi2EEESB_NSA_ILi1EEEEEENS1_35KernelTmaWarpSpecializedCooperativeEEENS5_IJNSA_ILi128EEENSA_ILi64EEENSA_ILi32EEEEEENS_12float_e5m2_tENS5_IJlSC_lEEESK_SL_NS4_8TiledMMAINS4_8MMA_AtomIJNS4_4SM904GMMA30MMA_64x64x32_F32E5M2E5M2_SS_TNILNSP_7ScaleInE1ELSR_1EEEEEENS4_6LayoutINS5_IJSB_SC_SC_EEENS5_IJSC_NSA_ILi0EEESW_EEEEENS5_IJNS4_10UnderscoreESZ_SZ_EEEEENS4_23SM90_TMA_LOAD_MULTICASTENS4_14ComposedLayoutINS4_7SwizzleILi1ELi4ELi3EEENS4_18smem_ptr_flag_bitsILi8EEENSU_INS5_IJNSA_ILi8EEESI_EEENS5_IJSI_SC_EEEEEEEvNS4_8identityES12_S1C_vS1D_EENS_8epilogue10collective6detail29Sm90TmaWarpSpecializedAdapterINS1G_15DefaultEpilogueISK_SL_SL_NS1F_6thread17LinearCombinationISK_Li1EffLNS1K_9ScaleType4KindE0ELNS_15FloatRoundStyleE2ESK_EENS1_15EpilogueDefaultEEEEEvvEEEEvNT_6ParamsE --------------------------
	.section	.nv.shared._ZN7cutlass13device_kernelINS_4gemm6kernel13GemmUniversalIN4cute5tupleIJiiiiEEENS1_10collective13CollectiveMmaINS1_37MainloopSm90TmaGmmaWarpSpecializedFP8ILi37ENS5_IJNS4_1CILi2EEESB_NSA_ILi1EEEEEENS1_35KernelTmaWarpSpecializedCooperativeEEENS5_IJNSA_ILi128EEENSA_ILi64EEENSA_ILi32EEEEEENS_12float_e5m2_tENS5_IJlSC_lEEESK_SL_NS4_8TiledMMAINS4_8MMA_AtomIJNS4_4SM904GMMA30MMA_64x64x32_F32E5M2E5M2_SS_TNILNSP_7ScaleInE1ELSR_1EEEEEENS4_6LayoutINS5_IJSB_SC_SC_EEENS5_IJSC_NSA_ILi0EEESW_EEEEENS5_IJNS4_10UnderscoreESZ_SZ_EEEEENS4_23SM90_TMA_LOAD_MULTICASTENS4_14ComposedLayoutINS4_7SwizzleILi1ELi4ELi3EEENS4_18smem_ptr_flag_bitsILi8EEENSU_INS5_IJNSA_ILi8EEESI_EEENS5_IJSI_SC_EEEEEEEvNS4_8identityES12_S1C_vS1D_EENS_8epilogue10collective6detail29Sm90TmaWarpSpecializedAdapterINS1G_15DefaultEpilogueISK_SL_SL_NS1F_6thread17LinearCombinationISK_Li1EffLNS1K_9ScaleType4KindE0ELNS_15FloatRoundStyleE2ESK_EENS1_15EpilogueDefaultEEEEEvvEEEEvNT_6ParamsE,"aw",@nobits
	.sectionflags	@""
	.align	16
	.zero		1024


//--------------------- .nv.shared.reserved.0     --------------------------
	.section	.nv.shared.reserved.0,"aw",@nobits
	.weak		__nv_reservedSMEM_offset_0_alias
	.size		__nv_reservedSMEM_offset_0_alias, 0, 0
	.other		__nv_reservedSMEM_offset_0_alias,@"STO_CUDA_RESERVED_SHARED STV_DEFAULT"
__nv_reservedSMEM_offset_0_alias:
	.zero		0


//--------------------- .nv.global                --------------------------
	.section	.nv.global,"aw",@nobits
.nv.global:
	.type		_ZN40_INTERNAL_836d4bc5_4_k_cu_15cf3c1d_271284cute1_E,@object
	.size		_ZN40_INTERNAL_836d4bc5_4_k_cu_15cf3c1d_271284cute1_E,(_ZN40_INTERNAL_836d4bc5_4_k_cu_15cf3c1d_271284cuda3std3__45__cpo6cbeginE - _ZN40_INTERNAL_836d4bc5_4_k_cu_15cf3c1d_271284cute1_E)
_ZN40_INTERNAL_836d4bc5_4_k_cu_15cf3c1d_271284cute1_E:
	.zero		1
	.type		_ZN40_INTERNAL_836d4bc5_4_k_cu_15cf3c1d_271284cuda3std3__45__cpo6cbeginE,@object
	.size		_ZN40_INTERNAL_836d4bc5_4_k_cu_15cf3c1d_271284cuda3std3__45__cpo6cbeginE,(_ZN40_INTERNAL_836d4bc5_4_k_cu_15cf3c1d_271284cuda3std3__48in_placeE - _ZN40_INTERNAL_836d4bc5_4_k_cu_15cf3c1d_271284cuda3std3__45__cpo6cbeginE)
_ZN40_INTERNAL_836d4bc5_4_k_cu_15cf3c1d_271284cuda3std3__45__cpo6cbeginE:
	.zero		1
	.type		_ZN40_INTERNAL_836d4bc5_4_k_cu_15cf3c1d_271284cuda3std3__48in_placeE,@object
	.size		_ZN40_INTERNAL_836d4bc5_4_k_cu_15cf3c1d_271284cuda3std3__48in_placeE,(_ZN40_INTERNAL_836d4bc5_4_k_cu_15cf3c1d_271284cuda3std6ranges3__45__cpo9iter_moveE - _ZN40_INTERNAL_836d4bc5_4_k_cu_15cf3c1d_271284cuda3std3__48in_placeE)
_ZN40_INTERNAL_836d4bc5_4_k_cu_15cf3c1d_271284cuda3std3__48in_placeE:
	.zero		1
	.type		_ZN40_INTERNAL_836d4bc5_4_k_cu_15cf3c1d_271284cuda3std6ranges3__45__cpo9iter_moveE,@object
	.size		_ZN40_INTERNAL_836d4bc5_4_k_cu_15cf3c1d_271284cuda3std6ranges3__45__cpo9iter_moveE,(_ZN40_INTERNAL_836d4bc5_4_k_cu_15cf3c1d_271284cuda3std3__45__cpo5beginE - _ZN40_INTERNAL_836d4bc5_4_k_cu_15cf3c1d_271284cuda3std6ranges3__45__cpo9iter_moveE)
_ZN40_INTERNAL_836d4bc5_4_k_cu_15cf3c1d_271284cuda3std6ranges3__45__cpo9iter_moveE:
	.zero		1
	.type		_ZN40_INTERNAL_836d4bc5_4_k_cu_15cf3c1d_271284cuda3std3__45__cpo5beginE,@object
	.size		_ZN40_INTERNAL_836d4bc5_4_k_cu_15cf3c1d_271284cuda3std3__45__cpo5beginE,(_ZN40_INTERNAL_836d4bc5_4_k_cu_15cf3c1d_271284cuda3std3__442_GLOBAL__N__836d4bc5_4_k_cu_15cf3c1d_271286ignoreE - _ZN40_INTERNAL_836d4bc5_4_k_cu_15cf3c1d_271284cuda3std3__45__cpo5beginE)
_ZN40_INTERNAL_836d4bc5_4_k_cu_15cf3c1d_271284cuda3std3__45__cpo5beginE:
	.zero		1
	.type		_ZN40_INTERNAL_836d4bc5_4_k_cu_15cf3c1d_271284cuda3std3__442_GLOBAL__N__836d4bc5_4_k_cu_15cf3c1d_271286ignoreE,@object
	.size		_ZN40_INTERNAL_836d4bc5_4_k_cu_15cf3c1d_271284cuda3std3__442_GLOBAL__N__836d4bc5_4_k_cu_15cf3c1d_271286ignoreE,(_ZN40_INTERNAL_836d4bc5_4_k_cu_15cf3c1d_271284cute7productE - _ZN40_INTERNAL_836d4bc5_4_k_cu_15cf3c1d_271284cuda3std3__442_GLOBAL__N__836d4bc5_4_k_cu_15cf3c1d_271286ignoreE)
_ZN40_INTERNAL_836d4bc5_4_k_cu_15cf3c1d_271284cuda3std3__442_GLOBAL__N__836d4bc5_4_k_cu_15cf3c1d_271286ignoreE:
	.zero		1
	.type		_ZN40_INTERNAL_836d4bc5_4_k_cu_15cf3c1d_271284cute7productE,@object
	.size		_ZN40_INTERNAL_836d4bc5_4_k_cu_15cf3c1d_271284cute7productE,(_ZN40_INTERNAL_836d4bc5_4_k_cu_15cf3c1d_271284cuda3std3__45__cpo3endE - _ZN40_INTERNAL_836d4bc5_4_k_cu_15cf3c1d_271284cute7productE)
_ZN40_INTERNAL_836d4bc5_4_k_cu_15cf3c1d_271284cute7productE:
	.zero		1
	.type		_ZN40_INTERNAL_836d4bc5_4_k_cu_15cf3c1d_271284cuda3std3__45__cpo3endE,@object
	.size		_ZN40_INTERNAL_836d4bc5_4_k_cu_15cf3c1d_271284cuda3std3__45__cpo3endE,(_ZN40_INTERNAL_836d4bc5_4_k_cu_15cf3c1d_271284cuda3std3__419piecewise_constructE - _ZN40_INTERNAL_836d4bc5_4_k_cu_15cf3c1d_271284cuda3std3__45__cpo3endE)
_ZN40_INTERNAL_836d4bc5_4_k_cu_15cf3c1d_271284cuda3std3__45__cpo3endE:
	.zero		1
	.type		_ZN40_INTERNAL_836d4bc5_4_k_cu_15cf3c1d_271284cuda3std3__419piecewise_constructE,@object
	.size		_ZN40_INTERNAL_836d4bc5_4_k_cu_15cf3c1d_271284cuda3std3__419piecewise_constructE,(_ZN40_INTERNAL_836d4bc5_4_k_cu_15cf3c1d_271284cuda3std3__45__cpo4cendE - _ZN40_INTERNAL_836d4bc5_4_k_cu_15cf3c1d_271284cuda3std3__419piecewise_constructE)
_ZN40_INTERNAL_836d4bc5_4_k_cu_15cf3c1d_271284cuda3std3__419piecewise_constructE:
	.zero		1
	.type		_ZN40_INTERNAL_836d4bc5_4_k_cu_15cf3c1d_271284cuda3std3__45__cpo4cendE,@object
	.size		_ZN40_INTERNAL_836d4bc5_4_k_cu_15cf3c1d_271284cuda3std3__45__cpo4cendE,(_ZN40_INTERNAL_836d4bc5_4_k_cu_15cf3c1d_271284cuda3std6ranges3__45__cpo4swapE - _ZN40_INTERNAL_836d4bc5_4_k_cu_15cf3c1d_271284cuda3std3__45__cpo4cendE)
_ZN40_INTERNAL_836d4bc5_4_k_cu_15cf3c1d_271284cuda3std3__45__cpo4cendE:
	.zero		1
	.type		_ZN40_INTERNAL_836d4bc5_4_k_cu_15cf3c1d_271284cuda3std6ranges3__45__cpo4swapE,@object
	.size		_ZN40_INTERNAL_836d4bc5_4_k_cu_15cf3c1d_271284cuda3std6ranges3__45__cpo4swapE,(.L_7 - _ZN40_INTERNAL_836d4bc5_4_k_cu_15cf3c1d_271284cuda3std6ranges3__45__cpo4swapE)
_ZN40_INTERNAL_836d4bc5_4_k_cu_15cf3c1d_271284cuda3std6ranges3__45__cpo4swapE:
	.zero		1
.L_7:


//--------------------- .nv.constant0._ZN7cutlass13device_kernelINS_4gemm6kernel13GemmUniversalIN4cute5tupleIJiiiiEEENS1_10collective13CollectiveMmaINS1_37MainloopSm90TmaGmmaWarpSpecializedFP8ILi37ENS5_IJNS4_1CILi2EEESB_NSA_ILi1EEEEEENS1_35KernelTmaWarpSpecializedCooperativeEEENS5_IJNSA_ILi128EEENSA_ILi64EEENSA_ILi32EEEEEENS_12float_e5m2_tENS5_IJlSC_lEEESK_SL_NS4_8TiledMMAINS4_8MMA_AtomIJNS4_4SM904GMMA30MMA_64x64x32_F32E5M2E5M2_SS_TNILNSP_7ScaleInE1ELSR_1EEEEEENS4_6LayoutINS5_IJSB_SC_SC_EEENS5_IJSC_NSA_ILi0EEESW_EEEEENS5_IJNS4_10UnderscoreESZ_SZ_EEEEENS4_23SM90_TMA_LOAD_MULTICASTENS4_14ComposedLayoutINS4_7SwizzleILi1ELi4ELi3EEENS4_18smem_ptr_flag_bitsILi8EEENSU_INS5_IJNSA_ILi8EEESI_EEENS5_IJSI_SC_EEEEEEEvNS4_8identityES12_S1C_vS1D_EENS_8epilogue10collective6detail29Sm90TmaWarpSpecializedAdapterINS1G_15DefaultEpilogueISK_SL_SL_NS1F_6thread17LinearCombinationISK_Li1EffLNS1K_9ScaleType4KindE0ELNS_15FloatRoundStyleE2ESK_EENS1_15EpilogueDefaultEEEEEvvEEEEvNT_6ParamsE --------------------------
	.section	.nv.constant0._ZN7cutlass13device_kernelINS_4gemm6kernel13GemmUniversalIN4cute5tupleIJiiiiEEENS1_10collective13CollectiveMmaINS1_37MainloopSm90TmaGmmaWarpSpecializedFP8ILi37ENS5_IJNS4_1CILi2EEESB_NSA_ILi1EEEEEENS1_35KernelTmaWarpSpecializedCooperativeEEENS5_IJNSA_ILi128EEENSA_ILi64EEENSA_ILi32EEEEEENS_12float_e5m2_tENS5_IJlSC_lEEESK_SL_NS4_8TiledMMAINS4_8MMA_AtomIJNS4_4SM904GMMA30MMA_64x64x32_F32E5M2E5M2_SS_TNILNSP_7ScaleInE1ELSR_1EEEEEENS4_6LayoutINS5_IJSB_SC_SC_EEENS5_IJSC_NSA_ILi0EEESW_EEEEENS5_IJNS4_10UnderscoreESZ_SZ_EEEEENS4_23SM90_TMA_LOAD_MULTICASTENS4_14ComposedLayoutINS4_7SwizzleILi1ELi4ELi3EEENS4_18smem_ptr_flag_bitsILi8EEENSU_INS5_IJNSA_ILi8EEESI_EEENS5_IJSI_SC_EEEEEEEvNS4_8identityES12_S1C_vS1D_EENS_8epilogue10collective6detail29Sm90TmaWarpSpecializedAdapterINS1G_15DefaultEpilogueISK_SL_SL_NS1F_6thread17LinearCombinationISK_Li1EffLNS1K_9ScaleType4KindE0ELNS_15FloatRoundStyleE2ESK_EENS1_15EpilogueDefaultEEEEEvvEEEEvNT_6ParamsE,"a",@progbits
	.sectionflags	@""
	.align	4
.nv.constant0._ZN7cutlass13device_kernelINS_4gemm6kernel13GemmUniversalIN4cute5tupleIJiiiiEEENS1_10collective13CollectiveMmaINS1_37MainloopSm90TmaGmmaWarpSpecializedFP8ILi37ENS5_IJNS4_1CILi2EEESB_NSA_ILi1EEEEEENS1_35KernelTmaWarpSpecializedCooperativeEEENS5_IJNSA_ILi128EEENSA_ILi64EEENSA_ILi32EEEEEENS_12float_e5m2_tENS5_IJlSC_lEEESK_SL_NS4_8TiledMMAINS4_8MMA_AtomIJNS4_4SM904GMMA30MMA_64x64x32_F32E5M2E5M2_SS_TNILNSP_7ScaleInE1ELSR_1EEEEEENS4_6LayoutINS5_IJSB_SC_SC_EEENS5_IJSC_NSA_ILi0EEESW_EEEEENS5_IJNS4_10UnderscoreESZ_SZ_EEEEENS4_23SM90_TMA_LOAD_MULTICASTENS4_14ComposedLayoutINS4_7SwizzleILi1ELi4ELi3EEENS4_18smem_ptr_flag_bitsILi8EEENSU_INS5_IJNSA_ILi8EEESI_EEENS5_IJSI_SC_EEEEEEEvNS4_8identityES12_S1C_vS1D_EENS_8epilogue10collective6detail29Sm90TmaWarpSpecializedAdapterINS1G_15DefaultEpilogueISK_SL_SL_NS1F_6thread17LinearCombinationISK_Li1EffLNS1K_9ScaleType4KindE0ELNS_15FloatRoundStyleE2ESK_EENS1_15EpilogueDefaultEEEEEvvEEEEvNT_6ParamsE:
	.zero		1664


//--------------------- SYMBOLS --------------------------

	.type		.nv.reservedSmem.offset0,@object
	.size		.nv.reservedSmem.offset0,0x4
